//
// Generated by NVIDIA NVVM Compiler
//
// Compiler Build ID: CL-36424714
// Cuda compilation tools, release 13.0, V13.0.88
// Based on NVVM 20.0.0
//

.version 9.0
.target sm_100
.address_size 64

	// .globl	_Z16initRandomStatesP17curandStateXORWOWmi
.global .align 4 .b8 precalc_xorwow_matrix[102400];
.global .align 4 .b8 precalc_xorwow_offset_matrix[102400];
.global .align 4 .b8 mrg32k3aM1[2304];
.global .align 4 .b8 mrg32k3aM2[2304];
.global .align 4 .b8 mrg32k3aM1SubSeq[2016];
.global .align 4 .b8 mrg32k3aM2SubSeq[2016];
.global .align 4 .b8 mrg32k3aM1Seq[2304];
.global .align 4 .b8 mrg32k3aM2Seq[2304];
.const .align 8 .b8 __cr_lgamma_table[72];
.const .align 4 .f32 DEG_TO_RAD = 0f3C8EFA35;
.const .align 4 .f32 EARTH_RADIUS = 0f45C71800;
.global .align 4 .b8 __cudart_i2opi_f[24] = {65, 144, 67, 60, 153, 149, 98, 219, 192, 221, 52, 245, 209, 87, 39, 252, 41, 21, 68, 78, 110, 131, 249, 162};

.visible .entry _Z16initRandomStatesP17curandStateXORWOWmi(
	.param .u64 .ptr .align 1 _Z16initRandomStatesP17curandStateXORWOWmi_param_0,
	.param .u64 _Z16initRandomStatesP17curandStateXORWOWmi_param_1,
	.param .u32 _Z16initRandomStatesP17curandStateXORWOWmi_param_2
)
{
	.reg .pred 	%p<25>;
	.reg .b32 	%r<414>;
	.reg .b64 	%rd<19>;

	ld.param.u64 	%rd8, [_Z16initRandomStatesP17curandStateXORWOWmi_param_0];
	ld.param.u64 	%rd9, [_Z16initRandomStatesP17curandStateXORWOWmi_param_1];
	ld.param.u32 	%r183, [_Z16initRandomStatesP17curandStateXORWOWmi_param_2];
	mov.u32 	%r184, %ctaid.x;
	mov.u32 	%r185, %ntid.x;
	mov.u32 	%r186, %tid.x;
	mad.lo.s32 	%r1, %r184, %r185, %r186;
	setp.ge.s32 	%p1, %r1, %r183;
	@%p1 bra 	$L__BB0_44;
	cvta.to.global.u64 	%rd10, %rd8;
	cvt.s64.s32 	%rd18, %r1;
	mul.wide.s32 	%rd11, %r1, 48;
	add.s64 	%rd2, %rd10, %rd11;
	cvt.u32.u64 	%r187, %rd9;
	xor.b32  	%r188, %r187, -1429050551;
	mul.lo.s32 	%r189, %r188, 1099087573;
	{ .reg .b32 tmp; mov.b64 {tmp, %r190}, %rd9; }
	xor.b32  	%r191, %r190, -136515619;
	mul.lo.s32 	%r192, %r191, -1703105765;
	add.s32 	%r193, %r189, %r192;
	add.s32 	%r194, %r193, 6615241;
	add.s32 	%r195, %r189, 123456789;
	st.global.v2.u32 	[%rd2], {%r194, %r195};
	xor.b32  	%r196, %r189, 362436069;
	add.s32 	%r197, %r192, 521288629;
	st.global.v2.u32 	[%rd2+8], {%r196, %r197};
	xor.b32  	%r198, %r192, 88675123;
	add.s32 	%r199, %r189, 5783321;
	st.global.v2.u32 	[%rd2+16], {%r198, %r199};
	setp.eq.s32 	%p2, %r1, 0;
	@%p2 bra 	$L__BB0_43;
	mov.b32 	%r320, 0;
$L__BB0_3:
	and.b64  	%rd4, %rd18, 3;
	setp.eq.s64 	%p3, %rd4, 0;
	@%p3 bra 	$L__BB0_42;
	mul.wide.u32 	%rd12, %r320, 3200;
	mov.u64 	%rd13, precalc_xorwow_matrix;
	add.s64 	%rd5, %rd13, %rd12;
	cvt.u32.u64 	%r3, %rd4;
	mov.b32 	%r321, 0;
$L__BB0_5:
	mov.b32 	%r334, 0;
	mov.u32 	%r335, %r334;
	mov.u32 	%r336, %r334;
	mov.u32 	%r337, %r334;
	mov.u32 	%r338, %r334;
	mov.u32 	%r327, %r334;
$L__BB0_6:
	mul.wide.u32 	%rd14, %r327, 4;
	add.s64 	%rd15, %rd2, %rd14;
	ld.global.u32 	%r11, [%rd15+4];
	shl.b32 	%r12, %r327, 5;
	mov.b32 	%r333, 0;
$L__BB0_7:
	.pragma "nounroll";
	shr.u32 	%r204, %r11, %r333;
	and.b32  	%r205, %r204, 1;
	setp.eq.b32 	%p4, %r205, 1;
	not.pred 	%p5, %p4;
	add.s32 	%r206, %r12, %r333;
	mul.lo.s32 	%r207, %r206, 5;
	mul.wide.u32 	%rd16, %r207, 4;
	add.s64 	%rd6, %rd5, %rd16;
	@%p5 bra 	$L__BB0_9;
	ld.global.u32 	%r208, [%rd6];
	xor.b32  	%r338, %r338, %r208;
	ld.global.u32 	%r209, [%rd6+4];
	xor.b32  	%r337, %r337, %r209;
	ld.global.u32 	%r210, [%rd6+8];
	xor.b32  	%r336, %r336, %r210;
	ld.global.u32 	%r211, [%rd6+12];
	xor.b32  	%r335, %r335, %r211;
	ld.global.u32 	%r212, [%rd6+16];
	xor.b32  	%r334, %r334, %r212;
$L__BB0_9:
	and.b32  	%r214, %r204, 2;
	setp.eq.s32 	%p6, %r214, 0;
	@%p6 bra 	$L__BB0_11;
	ld.global.u32 	%r215, [%rd6+20];
	xor.b32  	%r338, %r338, %r215;
	ld.global.u32 	%r216, [%rd6+24];
	xor.b32  	%r337, %r337, %r216;
	ld.global.u32 	%r217, [%rd6+28];
	xor.b32  	%r336, %r336, %r217;
	ld.global.u32 	%r218, [%rd6+32];
	xor.b32  	%r335, %r335, %r218;
	ld.global.u32 	%r219, [%rd6+36];
	xor.b32  	%r334, %r334, %r219;
$L__BB0_11:
	and.b32  	%r221, %r204, 4;
	setp.eq.s32 	%p7, %r221, 0;
	@%p7 bra 	$L__BB0_13;
	ld.global.u32 	%r222, [%rd6+40];
	xor.b32  	%r338, %r338, %r222;
	ld.global.u32 	%r223, [%rd6+44];
	xor.b32  	%r337, %r337, %r223;
	ld.global.u32 	%r224, [%rd6+48];
	xor.b32  	%r336, %r336, %r224;
	ld.global.u32 	%r225, [%rd6+52];
	xor.b32  	%r335, %r335, %r225;
	ld.global.u32 	%r226, [%rd6+56];
	xor.b32  	%r334, %r334, %r226;
$L__BB0_13:
	and.b32  	%r228, %r204, 8;
	setp.eq.s32 	%p8, %r228, 0;
	@%p8 bra 	$L__BB0_15;
	ld.global.u32 	%r229, [%rd6+60];
	xor.b32  	%r338, %r338, %r229;
	ld.global.u32 	%r230, [%rd6+64];
	xor.b32  	%r337, %r337, %r230;
	ld.global.u32 	%r231, [%rd6+68];
	xor.b32  	%r336, %r336, %r231;
	ld.global.u32 	%r232, [%rd6+72];
	xor.b32  	%r335, %r335, %r232;
	ld.global.u32 	%r233, [%rd6+76];
	xor.b32  	%r334, %r334, %r233;
$L__BB0_15:
	and.b32  	%r235, %r204, 16;
	setp.eq.s32 	%p9, %r235, 0;
	@%p9 bra 	$L__BB0_17;
	ld.global.u32 	%r236, [%rd6+80];
	xor.b32  	%r338, %r338, %r236;
	ld.global.u32 	%r237, [%rd6+84];
	xor.b32  	%r337, %r337, %r237;
	ld.global.u32 	%r238, [%rd6+88];
	xor.b32  	%r336, %r336, %r238;
	ld.global.u32 	%r239, [%rd6+92];
	xor.b32  	%r335, %r335, %r239;
	ld.global.u32 	%r240, [%rd6+96];
	xor.b32  	%r334, %r334, %r240;
$L__BB0_17:
	and.b32  	%r242, %r204, 32;
	setp.eq.s32 	%p10, %r242, 0;
	@%p10 bra 	$L__BB0_19;
	ld.global.u32 	%r243, [%rd6+100];
	xor.b32  	%r338, %r338, %r243;
	ld.global.u32 	%r244, [%rd6+104];
	xor.b32  	%r337, %r337, %r244;
	ld.global.u32 	%r245, [%rd6+108];
	xor.b32  	%r336, %r336, %r245;
	ld.global.u32 	%r246, [%rd6+112];
	xor.b32  	%r335, %r335, %r246;
	ld.global.u32 	%r247, [%rd6+116];
	xor.b32  	%r334, %r334, %r247;
$L__BB0_19:
	and.b32  	%r249, %r204, 64;
	setp.eq.s32 	%p11, %r249, 0;
	@%p11 bra 	$L__BB0_21;
	ld.global.u32 	%r250, [%rd6+120];
	xor.b32  	%r338, %r338, %r250;
	ld.global.u32 	%r251, [%rd6+124];
	xor.b32  	%r337, %r337, %r251;
	ld.global.u32 	%r252, [%rd6+128];
	xor.b32  	%r336, %r336, %r252;
	ld.global.u32 	%r253, [%rd6+132];
	xor.b32  	%r335, %r335, %r253;
	ld.global.u32 	%r254, [%rd6+136];
	xor.b32  	%r334, %r334, %r254;
$L__BB0_21:
	and.b32  	%r256, %r204, 128;
	setp.eq.s32 	%p12, %r256, 0;
	@%p12 bra 	$L__BB0_23;
	ld.global.u32 	%r257, [%rd6+140];
	xor.b32  	%r338, %r338, %r257;
	ld.global.u32 	%r258, [%rd6+144];
	xor.b32  	%r337, %r337, %r258;
	ld.global.u32 	%r259, [%rd6+148];
	xor.b32  	%r336, %r336, %r259;
	ld.global.u32 	%r260, [%rd6+152];
	xor.b32  	%r335, %r335, %r260;
	ld.global.u32 	%r261, [%rd6+156];
	xor.b32  	%r334, %r334, %r261;
$L__BB0_23:
	and.b32  	%r263, %r204, 256;
	setp.eq.s32 	%p13, %r263, 0;
	@%p13 bra 	$L__BB0_25;
	ld.global.u32 	%r264, [%rd6+160];
	xor.b32  	%r338, %r338, %r264;
	ld.global.u32 	%r265, [%rd6+164];
	xor.b32  	%r337, %r337, %r265;
	ld.global.u32 	%r266, [%rd6+168];
	xor.b32  	%r336, %r336, %r266;
	ld.global.u32 	%r267, [%rd6+172];
	xor.b32  	%r335, %r335, %r267;
	ld.global.u32 	%r268, [%rd6+176];
	xor.b32  	%r334, %r334, %r268;
$L__BB0_25:
	and.b32  	%r270, %r204, 512;
	setp.eq.s32 	%p14, %r270, 0;
	@%p14 bra 	$L__BB0_27;
	ld.global.u32 	%r271, [%rd6+180];
	xor.b32  	%r338, %r338, %r271;
	ld.global.u32 	%r272, [%rd6+184];
	xor.b32  	%r337, %r337, %r272;
	ld.global.u32 	%r273, [%rd6+188];
	xor.b32  	%r336, %r336, %r273;
	ld.global.u32 	%r274, [%rd6+192];
	xor.b32  	%r335, %r335, %r274;
	ld.global.u32 	%r275, [%rd6+196];
	xor.b32  	%r334, %r334, %r275;
$L__BB0_27:
	and.b32  	%r277, %r204, 1024;
	setp.eq.s32 	%p15, %r277, 0;
	@%p15 bra 	$L__BB0_29;
	ld.global.u32 	%r278, [%rd6+200];
	xor.b32  	%r338, %r338, %r278;
	ld.global.u32 	%r279, [%rd6+204];
	xor.b32  	%r337, %r337, %r279;
	ld.global.u32 	%r280, [%rd6+208];
	xor.b32  	%r336, %r336, %r280;
	ld.global.u32 	%r281, [%rd6+212];
	xor.b32  	%r335, %r335, %r281;
	ld.global.u32 	%r282, [%rd6+216];
	xor.b32  	%r334, %r334, %r282;
$L__BB0_29:
	and.b32  	%r284, %r204, 2048;
	setp.eq.s32 	%p16, %r284, 0;
	@%p16 bra 	$L__BB0_31;
	ld.global.u32 	%r285, [%rd6+220];
	xor.b32  	%r338, %r338, %r285;
	ld.global.u32 	%r286, [%rd6+224];
	xor.b32  	%r337, %r337, %r286;
	ld.global.u32 	%r287, [%rd6+228];
	xor.b32  	%r336, %r336, %r287;
	ld.global.u32 	%r288, [%rd6+232];
	xor.b32  	%r335, %r335, %r288;
	ld.global.u32 	%r289, [%rd6+236];
	xor.b32  	%r334, %r334, %r289;
$L__BB0_31:
	and.b32  	%r291, %r204, 4096;
	setp.eq.s32 	%p17, %r291, 0;
	@%p17 bra 	$L__BB0_33;
	ld.global.u32 	%r292, [%rd6+240];
	xor.b32  	%r338, %r338, %r292;
	ld.global.u32 	%r293, [%rd6+244];
	xor.b32  	%r337, %r337, %r293;
	ld.global.u32 	%r294, [%rd6+248];
	xor.b32  	%r336, %r336, %r294;
	ld.global.u32 	%r295, [%rd6+252];
	xor.b32  	%r335, %r335, %r295;
	ld.global.u32 	%r296, [%rd6+256];
	xor.b32  	%r334, %r334, %r296;
$L__BB0_33:
	and.b32  	%r298, %r204, 8192;
	setp.eq.s32 	%p18, %r298, 0;
	@%p18 bra 	$L__BB0_35;
	ld.global.u32 	%r299, [%rd6+260];
	xor.b32  	%r338, %r338, %r299;
	ld.global.u32 	%r300, [%rd6+264];
	xor.b32  	%r337, %r337, %r300;
	ld.global.u32 	%r301, [%rd6+268];
	xor.b32  	%r336, %r336, %r301;
	ld.global.u32 	%r302, [%rd6+272];
	xor.b32  	%r335, %r335, %r302;
	ld.global.u32 	%r303, [%rd6+276];
	xor.b32  	%r334, %r334, %r303;
$L__BB0_35:
	and.b32  	%r305, %r204, 16384;
	setp.eq.s32 	%p19, %r305, 0;
	@%p19 bra 	$L__BB0_37;
	ld.global.u32 	%r306, [%rd6+280];
	xor.b32  	%r338, %r338, %r306;
	ld.global.u32 	%r307, [%rd6+284];
	xor.b32  	%r337, %r337, %r307;
	ld.global.u32 	%r308, [%rd6+288];
	xor.b32  	%r336, %r336, %r308;
	ld.global.u32 	%r309, [%rd6+292];
	xor.b32  	%r335, %r335, %r309;
	ld.global.u32 	%r310, [%rd6+296];
	xor.b32  	%r334, %r334, %r310;
$L__BB0_37:
	and.b32  	%r312, %r204, 32768;
	setp.eq.s32 	%p20, %r312, 0;
	@%p20 bra 	$L__BB0_39;
	ld.global.u32 	%r313, [%rd6+300];
	xor.b32  	%r338, %r338, %r313;
	ld.global.u32 	%r314, [%rd6+304];
	xor.b32  	%r337, %r337, %r314;
	ld.global.u32 	%r315, [%rd6+308];
	xor.b32  	%r336, %r336, %r315;
	ld.global.u32 	%r316, [%rd6+312];
	xor.b32  	%r335, %r335, %r316;
	ld.global.u32 	%r317, [%rd6+316];
	xor.b32  	%r334, %r334, %r317;
$L__BB0_39:
	add.s32 	%r333, %r333, 16;
	setp.ne.s32 	%p21, %r333, 32;
	@%p21 bra 	$L__BB0_7;
	mad.lo.s32 	%r318, %r327, -31, %r12;
	add.s32 	%r327, %r318, 1;
	setp.ne.s32 	%p22, %r327, 5;
	@%p22 bra 	$L__BB0_6;
	st.global.u32 	[%rd2+4], %r338;
	st.global.u32 	[%rd2+8], %r337;
	st.global.u32 	[%rd2+12], %r336;
	st.global.u32 	[%rd2+16], %r335;
	st.global.u32 	[%rd2+20], %r334;
	add.s32 	%r321, %r321, 1;
	setp.lt.u32 	%p23, %r321, %r3;
	@%p23 bra 	$L__BB0_5;
$L__BB0_42:
	shr.u64 	%rd7, %rd18, 2;
	add.s32 	%r320, %r320, 1;
	setp.gt.u64 	%p24, %rd18, 3;
	mov.u64 	%rd18, %rd7;
	@%p24 bra 	$L__BB0_3;
$L__BB0_43:
	mov.b32 	%r319, 0;
	st.global.v2.u32 	[%rd2+24], {%r319, %r319};
	st.global.u32 	[%rd2+32], %r319;
	mov.b64 	%rd17, 0;
	st.global.u64 	[%rd2+40], %rd17;
$L__BB0_44:
	ret;

}
	// .globl	_Z18metropolisSAKernelPK10StationGPUifffffff16MetropolisParamsP17curandStateXORWOWPfS5_S5_i
.visible .entry _Z18metropolisSAKernelPK10StationGPUifffffff16MetropolisParamsP17curandStateXORWOWPfS5_S5_i(
	.param .u64 .ptr .align 1 _Z18metropolisSAKernelPK10StationGPUifffffff16MetropolisParamsP17curandStateXORWOWPfS5_S5_i_param_0,
	.param .u32 _Z18metropolisSAKernelPK10StationGPUifffffff16MetropolisParamsP17curandStateXORWOWPfS5_S5_i_param_1,
	.param .f32 _Z18metropolisSAKernelPK10StationGPUifffffff16MetropolisParamsP17curandStateXORWOWPfS5_S5_i_param_2,
	.param .f32 _Z18metropolisSAKernelPK10StationGPUifffffff16MetropolisParamsP17curandStateXORWOWPfS5_S5_i_param_3,
	.param .f32 _Z18metropolisSAKernelPK10StationGPUifffffff16MetropolisParamsP17curandStateXORWOWPfS5_S5_i_param_4,
	.param .f32 _Z18metropolisSAKernelPK10StationGPUifffffff16MetropolisParamsP17curandStateXORWOWPfS5_S5_i_param_5,
	.param .f32 _Z18metropolisSAKernelPK10StationGPUifffffff16MetropolisParamsP17curandStateXORWOWPfS5_S5_i_param_6,
	.param .f32 _Z18metropolisSAKernelPK10StationGPUifffffff16MetropolisParamsP17curandStateXORWOWPfS5_S5_i_param_7,
	.param .f32 _Z18metropolisSAKernelPK10StationGPUifffffff16MetropolisParamsP17curandStateXORWOWPfS5_S5_i_param_8,
	.param .align 4 .b8 _Z18metropolisSAKernelPK10StationGPUifffffff16MetropolisParamsP17curandStateXORWOWPfS5_S5_i_param_9[28],
	.param .u64 .ptr .align 1 _Z18metropolisSAKernelPK10StationGPUifffffff16MetropolisParamsP17curandStateXORWOWPfS5_S5_i_param_10,
	.param .u64 .ptr .align 1 _Z18metropolisSAKernelPK10StationGPUifffffff16MetropolisParamsP17curandStateXORWOWPfS5_S5_i_param_11,
	.param .u64 .ptr .align 1 _Z18metropolisSAKernelPK10StationGPUifffffff16MetropolisParamsP17curandStateXORWOWPfS5_S5_i_param_12,
	.param .u64 .ptr .align 1 _Z18metropolisSAKernelPK10StationGPUifffffff16MetropolisParamsP17curandStateXORWOWPfS5_S5_i_param_13,
	.param .u32 _Z18metropolisSAKernelPK10StationGPUifffffff16MetropolisParamsP17curandStateXORWOWPfS5_S5_i_param_14
)
{
	.local .align 4 .b8 	__local_depot1[28];
	.reg .b64 	%SP;
	.reg .b64 	%SPL;
	.reg .pred 	%p<210>;
	.reg .b32 	%r<940>;
	.reg .b32 	%f<1019>;
	.reg .b64 	%rd<281>;
	.reg .b64 	%fd<32>;

	mov.u64 	%SPL, __local_depot1;
	ld.param.u32 	%r279, [_Z18metropolisSAKernelPK10StationGPUifffffff16MetropolisParamsP17curandStateXORWOWPfS5_S5_i_param_9+24];
	ld.param.u32 	%r278, [_Z18metropolisSAKernelPK10StationGPUifffffff16MetropolisParamsP17curandStateXORWOWPfS5_S5_i_param_9+20];
	ld.param.f32 	%f219, [_Z18metropolisSAKernelPK10StationGPUifffffff16MetropolisParamsP17curandStateXORWOWPfS5_S5_i_param_9+16];
	ld.param.u32 	%r277, [_Z18metropolisSAKernelPK10StationGPUifffffff16MetropolisParamsP17curandStateXORWOWPfS5_S5_i_param_9+12];
	ld.param.f32 	%f218, [_Z18metropolisSAKernelPK10StationGPUifffffff16MetropolisParamsP17curandStateXORWOWPfS5_S5_i_param_9+8];
	ld.param.f32 	%f217, [_Z18metropolisSAKernelPK10StationGPUifffffff16MetropolisParamsP17curandStateXORWOWPfS5_S5_i_param_9+4];
	ld.param.f32 	%f216, [_Z18metropolisSAKernelPK10StationGPUifffffff16MetropolisParamsP17curandStateXORWOWPfS5_S5_i_param_9];
	ld.param.u64 	%rd61, [_Z18metropolisSAKernelPK10StationGPUifffffff16MetropolisParamsP17curandStateXORWOWPfS5_S5_i_param_0];
	ld.param.u32 	%r280, [_Z18metropolisSAKernelPK10StationGPUifffffff16MetropolisParamsP17curandStateXORWOWPfS5_S5_i_param_14];
	cvta.to.global.u64 	%rd1, %rd61;
	add.u64 	%rd2, %SPL, 0;
	add.u64 	%rd3, %SPL, 0;
	add.u64 	%rd4, %SPL, 0;
	add.u64 	%rd5, %SPL, 0;
	add.u64 	%rd6, %SPL, 0;
	add.u64 	%rd7, %SPL, 0;
	add.u64 	%rd8, %SPL, 0;
	add.u64 	%rd9, %SPL, 0;
	add.u64 	%rd10, %SPL, 0;
	mov.u32 	%r281, %ctaid.x;
	mov.u32 	%r282, %ntid.x;
	mov.u32 	%r283, %tid.x;
	mad.lo.s32 	%r1, %r281, %r282, %r283;
	setp.ge.s32 	%p4, %r1, %r280;
	@%p4 bra 	$L__BB1_166;
	ld.param.u64 	%rd259, [_Z18metropolisSAKernelPK10StationGPUifffffff16MetropolisParamsP17curandStateXORWOWPfS5_S5_i_param_10];
	ld.param.f32 	%f937, [_Z18metropolisSAKernelPK10StationGPUifffffff16MetropolisParamsP17curandStateXORWOWPfS5_S5_i_param_7];
	ld.param.f32 	%f934, [_Z18metropolisSAKernelPK10StationGPUifffffff16MetropolisParamsP17curandStateXORWOWPfS5_S5_i_param_6];
	ld.param.f32 	%f931, [_Z18metropolisSAKernelPK10StationGPUifffffff16MetropolisParamsP17curandStateXORWOWPfS5_S5_i_param_5];
	ld.param.f32 	%f928, [_Z18metropolisSAKernelPK10StationGPUifffffff16MetropolisParamsP17curandStateXORWOWPfS5_S5_i_param_4];
	ld.param.f32 	%f925, [_Z18metropolisSAKernelPK10StationGPUifffffff16MetropolisParamsP17curandStateXORWOWPfS5_S5_i_param_3];
	ld.param.f32 	%f922, [_Z18metropolisSAKernelPK10StationGPUifffffff16MetropolisParamsP17curandStateXORWOWPfS5_S5_i_param_2];
	ld.param.u32 	%r817, [_Z18metropolisSAKernelPK10StationGPUifffffff16MetropolisParamsP17curandStateXORWOWPfS5_S5_i_param_1];
	cvta.to.global.u64 	%rd75, %rd259;
	mul.wide.s32 	%rd76, %r1, 48;
	add.s64 	%rd77, %rd75, %rd76;
	ld.global.v2.u32 	{%r284, %r285}, [%rd77];
	ld.global.v2.u32 	{%r286, %r287}, [%rd77+8];
	ld.global.v2.u32 	{%r288, %r861}, [%rd77+16];
	ld.global.v2.u32 	{%r924, %r4}, [%rd77+24];
	ld.global.f32 	%f997, [%rd77+32];
	ld.global.f64 	%fd1, [%rd77+40];
	shr.u32 	%r289, %r285, 2;
	xor.b32  	%r290, %r289, %r285;
	shl.b32 	%r291, %r861, 4;
	shl.b32 	%r292, %r290, 1;
	xor.b32  	%r293, %r291, %r292;
	xor.b32  	%r294, %r293, %r861;
	xor.b32  	%r862, %r294, %r290;
	add.s32 	%r295, %r284, %r862;
	add.s32 	%r296, %r295, 362437;
	cvt.rn.f32.u32 	%f221, %r296;
	fma.rn.f32 	%f222, %f221, 0f2F800000, 0f2F000000;
	sub.f32 	%f223, %f925, %f922;
	fma.rn.f32 	%f992, %f223, %f222, %f922;
	shr.u32 	%r297, %r286, 2;
	xor.b32  	%r298, %r297, %r286;
	shl.b32 	%r299, %r862, 4;
	shl.b32 	%r300, %r298, 1;
	xor.b32  	%r301, %r300, %r299;
	xor.b32  	%r302, %r301, %r298;
	xor.b32  	%r863, %r302, %r862;
	add.s32 	%r303, %r284, %r863;
	add.s32 	%r304, %r303, 724874;
	cvt.rn.f32.u32 	%f224, %r304;
	fma.rn.f32 	%f225, %f224, 0f2F800000, 0f2F000000;
	sub.f32 	%f226, %f931, %f928;
	fma.rn.f32 	%f993, %f226, %f225, %f928;
	shr.u32 	%r305, %r287, 2;
	xor.b32  	%r306, %r305, %r287;
	shl.b32 	%r307, %r863, 4;
	shl.b32 	%r308, %r306, 1;
	xor.b32  	%r309, %r308, %r307;
	xor.b32  	%r310, %r309, %r306;
	xor.b32  	%r864, %r310, %r863;
	add.s32 	%r311, %r284, %r864;
	add.s32 	%r312, %r311, 1087311;
	cvt.rn.f32.u32 	%f227, %r312;
	fma.rn.f32 	%f228, %f227, 0f2F800000, 0f2F000000;
	sub.f32 	%f229, %f937, %f934;
	fma.rn.f32 	%f994, %f229, %f228, %f934;
	shr.u32 	%r313, %r288, 2;
	xor.b32  	%r314, %r313, %r288;
	shl.b32 	%r315, %r864, 4;
	shl.b32 	%r316, %r314, 1;
	xor.b32  	%r317, %r316, %r315;
	xor.b32  	%r318, %r317, %r314;
	xor.b32  	%r865, %r318, %r864;
	add.s32 	%r860, %r284, 1449748;
	add.s32 	%r319, %r865, %r860;
	cvt.rn.f32.u32 	%f230, %r319;
	fma.rn.f32 	%f231, %f230, 0f2F800000, 0f2F000000;
	fma.rn.f32 	%f995, %f231, 0f42C80000, 0fC2480000;
	setp.lt.s32 	%p5, %r817, 1;
	mov.f32 	%f950, 0f00000000;
	@%p5 bra 	$L__BB1_50;
	ld.const.f32 	%f7, [DEG_TO_RAD];
	mul.f32 	%f233, %f993, %f7;
	mul.f32 	%f234, %f233, 0f3F22F983;
	cvt.rni.s32.f32 	%r321, %f234;
	cvt.rn.f32.s32 	%f235, %r321;
	fma.rn.f32 	%f236, %f235, 0fBFC90FDA, %f233;
	fma.rn.f32 	%f237, %f235, 0fB3A22168, %f236;
	fma.rn.f32 	%f238, %f235, 0fA7C234C5, %f237;
	abs.f32 	%f239, %f233;
	setp.ltu.f32 	%p6, %f239, 0f47CE4780;
	setp.eq.f32 	%p7, %f239, 0f7F800000;
	mov.b32 	%r10, %f233;
	shr.u32 	%r322, %r10, 23;
	and.b32  	%r323, %r322, 224;
	add.s32 	%r324, %r323, -128;
	shr.u32 	%r325, %r324, 5;
	and.b32  	%r11, %r322, 31;
	mul.wide.u32 	%rd78, %r325, 4;
	sub.s64 	%rd11, %rd2, %rd78;
	mov.f32 	%f950, 0f00000000;
	mul.rn.f32 	%f240, %f233, %f950;
	or.pred  	%p1, %p6, %p7;
	selp.b32 	%r12, %r321, 0, %p6;
	selp.f32 	%f8, %f238, %f240, %p6;
	mov.b32 	%r823, 0;
	ld.const.f32 	%f387, [EARTH_RADIUS];
	mov.u64 	%rd136, __cudart_i2opi_f;
$L__BB1_3:
	mul.wide.u32 	%rd79, %r823, 12;
	add.s64 	%rd12, %rd1, %rd79;
	ld.global.f32 	%f241, [%rd12];
	ld.global.f32 	%f242, [%rd12+4];
	sub.f32 	%f243, %f241, %f993;
	mul.f32 	%f244, %f243, %f7;
	sub.f32 	%f10, %f242, %f992;
	mul.f32 	%f11, %f241, %f7;
	mul.f32 	%f12, %f244, 0f3F000000;
	mul.f32 	%f245, %f12, 0f3F22F983;
	cvt.rni.s32.f32 	%r831, %f245;
	cvt.rn.f32.s32 	%f246, %r831;
	fma.rn.f32 	%f247, %f246, 0fBFC90FDA, %f12;
	fma.rn.f32 	%f248, %f246, 0fB3A22168, %f247;
	fma.rn.f32 	%f945, %f246, 0fA7C234C5, %f248;
	abs.f32 	%f14, %f12;
	setp.ltu.f32 	%p8, %f14, 0f47CE4780;
	mov.u32 	%r827, %r831;
	mov.f32 	%f944, %f945;
	@%p8 bra 	$L__BB1_11;
	setp.neu.f32 	%p9, %f14, 0f7F800000;
	@%p9 bra 	$L__BB1_6;
	mov.f32 	%f251, 0f00000000;
	mul.rn.f32 	%f944, %f12, %f251;
	mov.b32 	%r827, 0;
	bra.uni 	$L__BB1_11;
$L__BB1_6:
	mov.b32 	%r15, %f12;
	mov.b64 	%rd264, 0;
	mov.b32 	%r824, 0;
$L__BB1_7:
	.pragma "nounroll";
	mul.wide.u32 	%rd81, %r824, 4;
	add.s64 	%rd83, %rd136, %rd81;
	ld.global.nc.u32 	%r327, [%rd83];
	shl.b32 	%r328, %r15, 8;
	or.b32  	%r329, %r328, -2147483648;
	mad.wide.u32 	%rd84, %r327, %r329, %rd264;
	shr.u64 	%rd264, %rd84, 32;
	add.s64 	%rd85, %rd10, %rd81;
	st.local.u32 	[%rd85], %rd84;
	add.s32 	%r824, %r824, 1;
	setp.ne.s32 	%p10, %r824, 6;
	@%p10 bra 	$L__BB1_7;
	shr.u32 	%r330, %r15, 23;
	st.local.u32 	[%rd10+24], %rd264;
	and.b32  	%r18, %r330, 31;
	and.b32  	%r331, %r330, 224;
	add.s32 	%r332, %r331, -128;
	shr.u32 	%r333, %r332, 5;
	mul.wide.u32 	%rd86, %r333, 4;
	sub.s64 	%rd15, %rd10, %rd86;
	ld.local.u32 	%r825, [%rd15+24];
	ld.local.u32 	%r826, [%rd15+20];
	setp.eq.s32 	%p11, %r18, 0;
	@%p11 bra 	$L__BB1_10;
	shf.l.wrap.b32 	%r825, %r826, %r825, %r18;
	ld.local.u32 	%r334, [%rd15+16];
	shf.l.wrap.b32 	%r826, %r334, %r826, %r18;
$L__BB1_10:
	shr.u32 	%r335, %r825, 30;
	shf.l.wrap.b32 	%r336, %r826, %r825, 2;
	shl.b32 	%r337, %r826, 2;
	shr.u32 	%r338, %r336, 31;
	add.s32 	%r339, %r338, %r335;
	neg.s32 	%r340, %r339;
	setp.lt.s32 	%p12, %r15, 0;
	selp.b32 	%r827, %r340, %r339, %p12;
	xor.b32  	%r341, %r336, %r15;
	shr.s32 	%r342, %r336, 31;
	xor.b32  	%r343, %r342, %r336;
	xor.b32  	%r344, %r342, %r337;
	cvt.u64.u32 	%rd87, %r343;
	shl.b64 	%rd88, %rd87, 32;
	cvt.u64.u32 	%rd89, %r344;
	or.b64  	%rd90, %rd88, %rd89;
	cvt.rn.f64.s64 	%fd2, %rd90;
	mul.f64 	%fd3, %fd2, 0d3BF921FB54442D19;
	cvt.rn.f32.f64 	%f249, %fd3;
	neg.f32 	%f250, %f249;
	setp.lt.s32 	%p13, %r341, 0;
	selp.f32 	%f944, %f250, %f249, %p13;
$L__BB1_11:
	setp.ltu.f32 	%p14, %f14, 0f47CE4780;
	mul.rn.f32 	%f252, %f944, %f944;
	and.b32  	%r346, %r827, 1;
	setp.eq.b32 	%p15, %r346, 1;
	selp.f32 	%f253, 0f3F800000, %f944, %p15;
	fma.rn.f32 	%f254, %f252, %f253, 0f00000000;
	fma.rn.f32 	%f255, %f252, 0f37CBAC00, 0fBAB607ED;
	selp.f32 	%f256, %f255, 0fB94D4153, %p15;
	selp.f32 	%f257, 0f3D2AAABB, 0f3C0885E4, %p15;
	fma.rn.f32 	%f258, %f256, %f252, %f257;
	selp.f32 	%f259, 0fBEFFFFFF, 0fBE2AAAA8, %p15;
	fma.rn.f32 	%f260, %f258, %f252, %f259;
	fma.rn.f32 	%f261, %f260, %f254, %f253;
	and.b32  	%r347, %r827, 2;
	setp.eq.s32 	%p16, %r347, 0;
	mov.f32 	%f262, 0f00000000;
	sub.f32 	%f263, %f262, %f261;
	selp.f32 	%f18, %f261, %f263, %p16;
	@%p14 bra 	$L__BB1_19;
	setp.neu.f32 	%p17, %f14, 0f7F800000;
	@%p17 bra 	$L__BB1_14;
	mov.f32 	%f266, 0f00000000;
	mul.rn.f32 	%f945, %f12, %f266;
	mov.b32 	%r831, 0;
	bra.uni 	$L__BB1_19;
$L__BB1_14:
	mov.b32 	%r27, %f12;
	mov.b64 	%rd265, 0;
	mov.b32 	%r828, 0;
$L__BB1_15:
	.pragma "nounroll";
	mul.wide.u32 	%rd92, %r828, 4;
	add.s64 	%rd94, %rd136, %rd92;
	ld.global.nc.u32 	%r349, [%rd94];
	shl.b32 	%r350, %r27, 8;
	or.b32  	%r351, %r350, -2147483648;
	mad.wide.u32 	%rd95, %r349, %r351, %rd265;
	shr.u64 	%rd265, %rd95, 32;
	add.s64 	%rd96, %rd7, %rd92;
	st.local.u32 	[%rd96], %rd95;
	add.s32 	%r828, %r828, 1;
	setp.ne.s32 	%p18, %r828, 6;
	@%p18 bra 	$L__BB1_15;
	shr.u32 	%r352, %r27, 23;
	st.local.u32 	[%rd7+24], %rd265;
	and.b32  	%r30, %r352, 31;
	and.b32  	%r353, %r352, 224;
	add.s32 	%r354, %r353, -128;
	shr.u32 	%r355, %r354, 5;
	mul.wide.u32 	%rd97, %r355, 4;
	sub.s64 	%rd18, %rd7, %rd97;
	ld.local.u32 	%r829, [%rd18+24];
	ld.local.u32 	%r830, [%rd18+20];
	setp.eq.s32 	%p19, %r30, 0;
	@%p19 bra 	$L__BB1_18;
	shf.l.wrap.b32 	%r829, %r830, %r829, %r30;
	ld.local.u32 	%r356, [%rd18+16];
	shf.l.wrap.b32 	%r830, %r356, %r830, %r30;
$L__BB1_18:
	shr.u32 	%r357, %r829, 30;
	shf.l.wrap.b32 	%r358, %r830, %r829, 2;
	shl.b32 	%r359, %r830, 2;
	shr.u32 	%r360, %r358, 31;
	add.s32 	%r361, %r360, %r357;
	neg.s32 	%r362, %r361;
	setp.lt.s32 	%p20, %r27, 0;
	selp.b32 	%r831, %r362, %r361, %p20;
	xor.b32  	%r363, %r358, %r27;
	shr.s32 	%r364, %r358, 31;
	xor.b32  	%r365, %r364, %r358;
	xor.b32  	%r366, %r364, %r359;
	cvt.u64.u32 	%rd98, %r365;
	shl.b64 	%rd99, %rd98, 32;
	cvt.u64.u32 	%rd100, %r366;
	or.b64  	%rd101, %rd99, %rd100;
	cvt.rn.f64.s64 	%fd4, %rd101;
	mul.f64 	%fd5, %fd4, 0d3BF921FB54442D19;
	cvt.rn.f32.f64 	%f264, %fd5;
	neg.f32 	%f265, %f264;
	setp.lt.s32 	%p21, %r363, 0;
	selp.f32 	%f945, %f265, %f264, %p21;
$L__BB1_19:
	mul.rn.f32 	%f267, %f945, %f945;
	and.b32  	%r368, %r831, 1;
	setp.eq.b32 	%p22, %r368, 1;
	selp.f32 	%f268, 0f3F800000, %f945, %p22;
	fma.rn.f32 	%f269, %f267, %f268, 0f00000000;
	fma.rn.f32 	%f270, %f267, 0f37CBAC00, 0fBAB607ED;
	selp.f32 	%f271, %f270, 0fB94D4153, %p22;
	selp.f32 	%f272, 0f3D2AAABB, 0f3C0885E4, %p22;
	fma.rn.f32 	%f273, %f271, %f267, %f272;
	selp.f32 	%f274, 0fBEFFFFFF, 0fBE2AAAA8, %p22;
	fma.rn.f32 	%f275, %f273, %f267, %f274;
	fma.rn.f32 	%f276, %f275, %f269, %f268;
	and.b32  	%r369, %r831, 2;
	setp.eq.s32 	%p23, %r369, 0;
	mov.f32 	%f277, 0f00000000;
	sub.f32 	%f278, %f277, %f276;
	selp.f32 	%f279, %f276, %f278, %p23;
	mul.f32 	%f22, %f18, %f279;
	mov.u32 	%r835, %r12;
	mov.f32 	%f946, %f8;
	@%p1 bra 	$L__BB1_25;
	mov.b64 	%rd266, 0;
	mov.b32 	%r832, 0;
$L__BB1_21:
	.pragma "nounroll";
	mul.wide.u32 	%rd103, %r832, 4;
	add.s64 	%rd105, %rd136, %rd103;
	ld.global.nc.u32 	%r371, [%rd105];
	shl.b32 	%r372, %r10, 8;
	or.b32  	%r373, %r372, -2147483648;
	mad.wide.u32 	%rd106, %r371, %r373, %rd266;
	shr.u64 	%rd266, %rd106, 32;
	add.s64 	%rd107, %rd2, %rd103;
	st.local.u32 	[%rd107], %rd106;
	add.s32 	%r832, %r832, 1;
	setp.ne.s32 	%p24, %r832, 6;
	@%p24 bra 	$L__BB1_21;
	setp.eq.s32 	%p25, %r11, 0;
	st.local.u32 	[%rd2+24], %rd266;
	ld.local.u32 	%r833, [%rd11+24];
	ld.local.u32 	%r834, [%rd11+20];
	@%p25 bra 	$L__BB1_24;
	shf.l.wrap.b32 	%r833, %r834, %r833, %r11;
	ld.local.u32 	%r374, [%rd11+16];
	shf.l.wrap.b32 	%r834, %r374, %r834, %r11;
$L__BB1_24:
	setp.lt.s32 	%p26, %r10, 0;
	shr.u32 	%r375, %r833, 30;
	shf.l.wrap.b32 	%r376, %r834, %r833, 2;
	shl.b32 	%r377, %r834, 2;
	shr.u32 	%r378, %r376, 31;
	add.s32 	%r379, %r378, %r375;
	neg.s32 	%r380, %r379;
	selp.b32 	%r835, %r380, %r379, %p26;
	xor.b32  	%r381, %r376, %r10;
	shr.s32 	%r382, %r376, 31;
	xor.b32  	%r383, %r382, %r376;
	xor.b32  	%r384, %r382, %r377;
	cvt.u64.u32 	%rd108, %r383;
	shl.b64 	%rd109, %rd108, 32;
	cvt.u64.u32 	%rd110, %r384;
	or.b64  	%rd111, %rd109, %rd110;
	cvt.rn.f64.s64 	%fd6, %rd111;
	mul.f64 	%fd7, %fd6, 0d3BF921FB54442D19;
	cvt.rn.f32.f64 	%f280, %fd7;
	neg.f32 	%f281, %f280;
	setp.lt.s32 	%p27, %r381, 0;
	selp.f32 	%f946, %f281, %f280, %p27;
$L__BB1_25:
	add.s32 	%r385, %r835, 1;
	mul.rn.f32 	%f282, %f946, %f946;
	and.b32  	%r386, %r835, 1;
	setp.eq.b32 	%p28, %r386, 1;
	selp.f32 	%f283, %f946, 0f3F800000, %p28;
	fma.rn.f32 	%f284, %f282, %f283, 0f00000000;
	fma.rn.f32 	%f285, %f282, 0f37CBAC00, 0fBAB607ED;
	selp.f32 	%f286, 0fB94D4153, %f285, %p28;
	selp.f32 	%f287, 0f3C0885E4, 0f3D2AAABB, %p28;
	fma.rn.f32 	%f288, %f286, %f282, %f287;
	selp.f32 	%f289, 0fBE2AAAA8, 0fBEFFFFFF, %p28;
	fma.rn.f32 	%f290, %f288, %f282, %f289;
	fma.rn.f32 	%f291, %f290, %f284, %f283;
	and.b32  	%r387, %r385, 2;
	setp.eq.s32 	%p29, %r387, 0;
	mov.f32 	%f292, 0f00000000;
	sub.f32 	%f293, %f292, %f291;
	selp.f32 	%f25, %f291, %f293, %p29;
	mul.f32 	%f294, %f11, 0f3F22F983;
	cvt.rni.s32.f32 	%r839, %f294;
	cvt.rn.f32.s32 	%f295, %r839;
	fma.rn.f32 	%f296, %f295, 0fBFC90FDA, %f11;
	fma.rn.f32 	%f297, %f295, 0fB3A22168, %f296;
	fma.rn.f32 	%f947, %f295, 0fA7C234C5, %f297;
	abs.f32 	%f27, %f11;
	setp.ltu.f32 	%p30, %f27, 0f47CE4780;
	@%p30 bra 	$L__BB1_33;
	setp.neu.f32 	%p31, %f27, 0f7F800000;
	@%p31 bra 	$L__BB1_28;
	mov.f32 	%f300, 0f00000000;
	mul.rn.f32 	%f947, %f11, %f300;
	mov.b32 	%r839, 0;
	bra.uni 	$L__BB1_33;
$L__BB1_28:
	mov.b32 	%r50, %f11;
	mov.b64 	%rd267, 0;
	mov.b32 	%r836, 0;
$L__BB1_29:
	.pragma "nounroll";
	mul.wide.u32 	%rd113, %r836, 4;
	add.s64 	%rd115, %rd136, %rd113;
	ld.global.nc.u32 	%r389, [%rd115];
	shl.b32 	%r390, %r50, 8;
	or.b32  	%r391, %r390, -2147483648;
	mad.wide.u32 	%rd116, %r389, %r391, %rd267;
	shr.u64 	%rd267, %rd116, 32;
	add.s64 	%rd117, %rd9, %rd113;
	st.local.u32 	[%rd117], %rd116;
	add.s32 	%r836, %r836, 1;
	setp.ne.s32 	%p32, %r836, 6;
	@%p32 bra 	$L__BB1_29;
	shr.u32 	%r392, %r50, 23;
	st.local.u32 	[%rd9+24], %rd267;
	and.b32  	%r53, %r392, 31;
	and.b32  	%r393, %r392, 224;
	add.s32 	%r394, %r393, -128;
	shr.u32 	%r395, %r394, 5;
	mul.wide.u32 	%rd118, %r395, 4;
	sub.s64 	%rd23, %rd9, %rd118;
	ld.local.u32 	%r837, [%rd23+24];
	ld.local.u32 	%r838, [%rd23+20];
	setp.eq.s32 	%p33, %r53, 0;
	@%p33 bra 	$L__BB1_32;
	shf.l.wrap.b32 	%r837, %r838, %r837, %r53;
	ld.local.u32 	%r396, [%rd23+16];
	shf.l.wrap.b32 	%r838, %r396, %r838, %r53;
$L__BB1_32:
	shr.u32 	%r397, %r837, 30;
	shf.l.wrap.b32 	%r398, %r838, %r837, 2;
	shl.b32 	%r399, %r838, 2;
	shr.u32 	%r400, %r398, 31;
	add.s32 	%r401, %r400, %r397;
	neg.s32 	%r402, %r401;
	setp.lt.s32 	%p34, %r50, 0;
	selp.b32 	%r839, %r402, %r401, %p34;
	xor.b32  	%r403, %r398, %r50;
	shr.s32 	%r404, %r398, 31;
	xor.b32  	%r405, %r404, %r398;
	xor.b32  	%r406, %r404, %r399;
	cvt.u64.u32 	%rd119, %r405;
	shl.b64 	%rd120, %rd119, 32;
	cvt.u64.u32 	%rd121, %r406;
	or.b64  	%rd122, %rd120, %rd121;
	cvt.rn.f64.s64 	%fd8, %rd122;
	mul.f64 	%fd9, %fd8, 0d3BF921FB54442D19;
	cvt.rn.f32.f64 	%f298, %fd9;
	neg.f32 	%f299, %f298;
	setp.lt.s32 	%p35, %r403, 0;
	selp.f32 	%f947, %f299, %f298, %p35;
$L__BB1_33:
	add.s32 	%r408, %r839, 1;
	mul.rn.f32 	%f301, %f947, %f947;
	and.b32  	%r409, %r839, 1;
	setp.eq.b32 	%p36, %r409, 1;
	selp.f32 	%f302, %f947, 0f3F800000, %p36;
	fma.rn.f32 	%f303, %f301, %f302, 0f00000000;
	fma.rn.f32 	%f304, %f301, 0f37CBAC00, 0fBAB607ED;
	selp.f32 	%f305, 0fB94D4153, %f304, %p36;
	selp.f32 	%f306, 0f3C0885E4, 0f3D2AAABB, %p36;
	fma.rn.f32 	%f307, %f305, %f301, %f306;
	selp.f32 	%f308, 0fBE2AAAA8, 0fBEFFFFFF, %p36;
	fma.rn.f32 	%f309, %f307, %f301, %f308;
	fma.rn.f32 	%f310, %f309, %f303, %f302;
	and.b32  	%r410, %r408, 2;
	setp.eq.s32 	%p37, %r410, 0;
	mov.f32 	%f311, 0f00000000;
	sub.f32 	%f312, %f311, %f310;
	selp.f32 	%f313, %f310, %f312, %p37;
	mul.f32 	%f31, %f25, %f313;
	mul.f32 	%f314, %f10, %f7;
	mul.f32 	%f32, %f314, 0f3F000000;
	mul.f32 	%f315, %f32, 0f3F22F983;
	cvt.rni.s32.f32 	%r847, %f315;
	cvt.rn.f32.s32 	%f316, %r847;
	fma.rn.f32 	%f317, %f316, 0fBFC90FDA, %f32;
	fma.rn.f32 	%f318, %f316, 0fB3A22168, %f317;
	fma.rn.f32 	%f949, %f316, 0fA7C234C5, %f318;
	abs.f32 	%f34, %f32;
	setp.ltu.f32 	%p38, %f34, 0f47CE4780;
	mov.u32 	%r843, %r847;
	mov.f32 	%f948, %f949;
	@%p38 bra 	$L__BB1_41;
	setp.neu.f32 	%p39, %f34, 0f7F800000;
	@%p39 bra 	$L__BB1_36;
	mov.f32 	%f321, 0f00000000;
	mul.rn.f32 	%f948, %f32, %f321;
	mov.b32 	%r843, 0;
	bra.uni 	$L__BB1_41;
$L__BB1_36:
	mov.b32 	%r63, %f32;
	mov.b64 	%rd268, 0;
	mov.b32 	%r840, 0;
$L__BB1_37:
	.pragma "nounroll";
	mul.wide.u32 	%rd124, %r840, 4;
	add.s64 	%rd126, %rd136, %rd124;
	ld.global.nc.u32 	%r412, [%rd126];
	shl.b32 	%r413, %r63, 8;
	or.b32  	%r414, %r413, -2147483648;
	mad.wide.u32 	%rd127, %r412, %r414, %rd268;
	shr.u64 	%rd268, %rd127, 32;
	add.s64 	%rd128, %rd8, %rd124;
	st.local.u32 	[%rd128], %rd127;
	add.s32 	%r840, %r840, 1;
	setp.ne.s32 	%p40, %r840, 6;
	@%p40 bra 	$L__BB1_37;
	shr.u32 	%r415, %r63, 23;
	st.local.u32 	[%rd8+24], %rd268;
	and.b32  	%r66, %r415, 31;
	and.b32  	%r416, %r415, 224;
	add.s32 	%r417, %r416, -128;
	shr.u32 	%r418, %r417, 5;
	mul.wide.u32 	%rd129, %r418, 4;
	sub.s64 	%rd26, %rd8, %rd129;
	ld.local.u32 	%r841, [%rd26+24];
	ld.local.u32 	%r842, [%rd26+20];
	setp.eq.s32 	%p41, %r66, 0;
	@%p41 bra 	$L__BB1_40;
	shf.l.wrap.b32 	%r841, %r842, %r841, %r66;
	ld.local.u32 	%r419, [%rd26+16];
	shf.l.wrap.b32 	%r842, %r419, %r842, %r66;
$L__BB1_40:
	shr.u32 	%r420, %r841, 30;
	shf.l.wrap.b32 	%r421, %r842, %r841, 2;
	shl.b32 	%r422, %r842, 2;
	shr.u32 	%r423, %r421, 31;
	add.s32 	%r424, %r423, %r420;
	neg.s32 	%r425, %r424;
	setp.lt.s32 	%p42, %r63, 0;
	selp.b32 	%r843, %r425, %r424, %p42;
	xor.b32  	%r426, %r421, %r63;
	shr.s32 	%r427, %r421, 31;
	xor.b32  	%r428, %r427, %r421;
	xor.b32  	%r429, %r427, %r422;
	cvt.u64.u32 	%rd130, %r428;
	shl.b64 	%rd131, %rd130, 32;
	cvt.u64.u32 	%rd132, %r429;
	or.b64  	%rd133, %rd131, %rd132;
	cvt.rn.f64.s64 	%fd10, %rd133;
	mul.f64 	%fd11, %fd10, 0d3BF921FB54442D19;
	cvt.rn.f32.f64 	%f319, %fd11;
	neg.f32 	%f320, %f319;
	setp.lt.s32 	%p43, %r426, 0;
	selp.f32 	%f948, %f320, %f319, %p43;
$L__BB1_41:
	setp.ltu.f32 	%p44, %f34, 0f47CE4780;
	mul.rn.f32 	%f322, %f948, %f948;
	and.b32  	%r431, %r843, 1;
	setp.eq.b32 	%p45, %r431, 1;
	selp.f32 	%f323, 0f3F800000, %f948, %p45;
	fma.rn.f32 	%f324, %f322, %f323, 0f00000000;
	fma.rn.f32 	%f325, %f322, 0f37CBAC00, 0fBAB607ED;
	selp.f32 	%f326, %f325, 0fB94D4153, %p45;
	selp.f32 	%f327, 0f3D2AAABB, 0f3C0885E4, %p45;
	fma.rn.f32 	%f328, %f326, %f322, %f327;
	selp.f32 	%f329, 0fBEFFFFFF, 0fBE2AAAA8, %p45;
	fma.rn.f32 	%f330, %f328, %f322, %f329;
	fma.rn.f32 	%f331, %f330, %f324, %f323;
	and.b32  	%r432, %r843, 2;
	setp.eq.s32 	%p46, %r432, 0;
	mov.f32 	%f332, 0f00000000;
	sub.f32 	%f333, %f332, %f331;
	selp.f32 	%f334, %f331, %f333, %p46;
	mul.f32 	%f38, %f31, %f334;
	@%p44 bra 	$L__BB1_49;
	setp.neu.f32 	%p47, %f34, 0f7F800000;
	@%p47 bra 	$L__BB1_44;
	mov.f32 	%f337, 0f00000000;
	mul.rn.f32 	%f949, %f32, %f337;
	mov.b32 	%r847, 0;
	bra.uni 	$L__BB1_49;
$L__BB1_44:
	mov.b32 	%r75, %f32;
	mov.b64 	%rd269, 0;
	mov.b32 	%r844, 0;
$L__BB1_45:
	.pragma "nounroll";
	mul.wide.u32 	%rd135, %r844, 4;
	add.s64 	%rd137, %rd136, %rd135;
	ld.global.nc.u32 	%r434, [%rd137];
	shl.b32 	%r435, %r75, 8;
	or.b32  	%r436, %r435, -2147483648;
	mad.wide.u32 	%rd138, %r434, %r436, %rd269;
	shr.u64 	%rd269, %rd138, 32;
	add.s64 	%rd139, %rd6, %rd135;
	st.local.u32 	[%rd139], %rd138;
	add.s32 	%r844, %r844, 1;
	setp.ne.s32 	%p48, %r844, 6;
	@%p48 bra 	$L__BB1_45;
	shr.u32 	%r437, %r75, 23;
	st.local.u32 	[%rd6+24], %rd269;
	and.b32  	%r78, %r437, 31;
	and.b32  	%r438, %r437, 224;
	add.s32 	%r439, %r438, -128;
	shr.u32 	%r440, %r439, 5;
	mul.wide.u32 	%rd140, %r440, 4;
	sub.s64 	%rd29, %rd6, %rd140;
	ld.local.u32 	%r845, [%rd29+24];
	ld.local.u32 	%r846, [%rd29+20];
	setp.eq.s32 	%p49, %r78, 0;
	@%p49 bra 	$L__BB1_48;
	shf.l.wrap.b32 	%r845, %r846, %r845, %r78;
	ld.local.u32 	%r441, [%rd29+16];
	shf.l.wrap.b32 	%r846, %r441, %r846, %r78;
$L__BB1_48:
	shr.u32 	%r442, %r845, 30;
	shf.l.wrap.b32 	%r443, %r846, %r845, 2;
	shl.b32 	%r444, %r846, 2;
	shr.u32 	%r445, %r443, 31;
	add.s32 	%r446, %r445, %r442;
	neg.s32 	%r447, %r446;
	setp.lt.s32 	%p50, %r75, 0;
	selp.b32 	%r847, %r447, %r446, %p50;
	xor.b32  	%r448, %r443, %r75;
	shr.s32 	%r449, %r443, 31;
	xor.b32  	%r450, %r449, %r443;
	xor.b32  	%r451, %r449, %r444;
	cvt.u64.u32 	%rd141, %r450;
	shl.b64 	%rd142, %rd141, 32;
	cvt.u64.u32 	%rd143, %r451;
	or.b64  	%rd144, %rd142, %rd143;
	cvt.rn.f64.s64 	%fd12, %rd144;
	mul.f64 	%fd13, %fd12, 0d3BF921FB54442D19;
	cvt.rn.f32.f64 	%f335, %fd13;
	neg.f32 	%f336, %f335;
	setp.lt.s32 	%p51, %r448, 0;
	selp.f32 	%f949, %f336, %f335, %p51;
$L__BB1_49:
	ld.param.f32 	%f940, [_Z18metropolisSAKernelPK10StationGPUifffffff16MetropolisParamsP17curandStateXORWOWPfS5_S5_i_param_8];
	ld.param.u32 	%r818, [_Z18metropolisSAKernelPK10StationGPUifffffff16MetropolisParamsP17curandStateXORWOWPfS5_S5_i_param_1];
	mul.rn.f32 	%f338, %f949, %f949;
	and.b32  	%r453, %r847, 1;
	setp.eq.b32 	%p52, %r453, 1;
	selp.f32 	%f339, 0f3F800000, %f949, %p52;
	fma.rn.f32 	%f340, %f338, %f339, 0f00000000;
	fma.rn.f32 	%f341, %f338, 0f37CBAC00, 0fBAB607ED;
	selp.f32 	%f342, %f341, 0fB94D4153, %p52;
	selp.f32 	%f343, 0f3D2AAABB, 0f3C0885E4, %p52;
	fma.rn.f32 	%f344, %f342, %f338, %f343;
	selp.f32 	%f345, 0fBEFFFFFF, 0fBE2AAAA8, %p52;
	fma.rn.f32 	%f346, %f344, %f338, %f345;
	fma.rn.f32 	%f347, %f346, %f340, %f339;
	and.b32  	%r454, %r847, 2;
	setp.eq.s32 	%p53, %r454, 0;
	mov.f32 	%f348, 0f00000000;
	sub.f32 	%f349, %f348, %f347;
	selp.f32 	%f350, %f347, %f349, %p53;
	fma.rn.f32 	%f351, %f38, %f350, %f22;
	sqrt.rn.f32 	%f352, %f351;
	mov.f32 	%f353, 0f3F800000;
	sub.f32 	%f354, %f353, %f351;
	sqrt.rn.f32 	%f355, %f354;
	abs.f32 	%f356, %f355;
	abs.f32 	%f357, %f352;
	setp.gt.f32 	%p54, %f357, %f356;
	selp.f32 	%f358, %f357, %f356, %p54;
	selp.f32 	%f359, %f356, %f357, %p54;
	div.rn.f32 	%f360, %f359, %f358;
	mul.f32 	%f361, %f360, %f360;
	fma.rn.f32 	%f362, %f361, 0f3B33710B, 0fBC807748;
	fma.rn.f32 	%f363, %f362, %f361, 0f3D2CDAB2;
	fma.rn.f32 	%f364, %f363, %f361, 0fBD992D10;
	fma.rn.f32 	%f365, %f364, %f361, 0f3DD9EA6C;
	fma.rn.f32 	%f366, %f365, %f361, 0fBE117CB1;
	fma.rn.f32 	%f367, %f366, %f361, 0f3E4CBCE0;
	fma.rn.f32 	%f368, %f367, %f361, 0fBEAAAA7D;
	mul.f32 	%f369, %f361, %f368;
	fma.rn.f32 	%f370, %f369, %f360, %f360;
	neg.f32 	%f371, %f370;
	fma.rn.f32 	%f372, 0f3F6EE581, 0f3FD774EB, %f371;
	selp.f32 	%f373, %f372, %f370, %p54;
	selp.f32 	%f374, 0f3F6EE581, 0f3FEEE581, %p54;
	selp.f32 	%f375, %f370, %f371, %p54;
	mov.b32 	%r455, %f355;
	fma.rn.f32 	%f376, %f374, 0f3FD774EB, %f375;
	setp.lt.s32 	%p55, %r455, 0;
	selp.f32 	%f377, %f376, %f373, %p55;
	add.f32 	%f378, %f357, %f356;
	setp.eq.f32 	%p56, %f358, 0f00000000;
	selp.f32 	%f379, 0f40490FDB, 0f00000000, %p55;
	setp.eq.f32 	%p57, %f356, %f357;
	selp.f32 	%f380, 0f4016CBE4, 0f3F490FDB, %p55;
	selp.f32 	%f381, %f380, %f377, %p57;
	selp.f32 	%f382, %f379, %f381, %p56;
	abs.f32 	%f383, %f378;
	setp.nan.f32 	%p58, %f383, %f383;
	copysign.f32 	%f384, %f352, %f382;
	selp.f32 	%f385, %f378, %f384, %p58;
	add.f32 	%f386, %f385, %f385;
	mul.f32 	%f388, %f387, %f386;
	mul.f32 	%f389, %f388, %f388;
	fma.rn.f32 	%f390, %f994, %f994, %f389;
	sqrt.rn.f32 	%f391, %f390;
	div.rn.f32 	%f392, %f391, %f940;
	add.f32 	%f393, %f995, %f392;
	ld.global.f32 	%f394, [%rd12+8];
	sub.f32 	%f395, %f394, %f393;
	fma.rn.f32 	%f950, %f395, %f395, %f950;
	add.s32 	%r823, %r823, 1;
	setp.ne.s32 	%p59, %r823, %r818;
	@%p59 bra 	$L__BB1_3;
$L__BB1_50:
	ld.param.u32 	%r819, [_Z18metropolisSAKernelPK10StationGPUifffffff16MetropolisParamsP17curandStateXORWOWPfS5_S5_i_param_1];
	cvt.rn.f32.s32 	%f397, %r819;
	div.rn.f32 	%f398, %f950, %f397;
	sqrt.rn.f32 	%f996, %f398;
	setp.lt.s32 	%p60, %r278, 1;
	mov.f32 	%f1017, 0f00000000;
	mov.f32 	%f1018, %f1017;
	@%p60 bra 	$L__BB1_165;
	ld.const.f32 	%f46, [DEG_TO_RAD];
	abs.f32 	%f399, %f218;
	setp.lt.f32 	%p61, %f399, 0f00800000;
	mul.f32 	%f401, %f399, 0f4B800000;
	selp.f32 	%f402, %f401, %f399, %p61;
	selp.f32 	%f403, 0fC1C00000, 0f00000000, %p61;
	mov.b32 	%r457, %f402;
	add.s32 	%r458, %r457, -1060439283;
	and.b32  	%r459, %r458, -8388608;
	sub.s32 	%r460, %r457, %r459;
	mov.b32 	%f404, %r460;
	cvt.rn.f32.s32 	%f405, %r459;
	fma.rn.f32 	%f406, %f405, 0f34000000, %f403;
	add.f32 	%f407, %f404, 0fBF800000;
	add.f32 	%f408, %f404, 0f3F800000;
	rcp.approx.ftz.f32 	%f409, %f408;
	add.f32 	%f410, %f407, %f407;
	mul.f32 	%f411, %f410, %f409;
	mul.f32 	%f412, %f411, %f411;
	sub.f32 	%f413, %f407, %f411;
	add.f32 	%f414, %f413, %f413;
	neg.f32 	%f415, %f411;
	fma.rn.f32 	%f416, %f415, %f407, %f414;
	mul.rn.f32 	%f417, %f409, %f416;
	fma.rn.f32 	%f418, %f412, 0f3A2C32E4, 0f3B52E7DB;
	fma.rn.f32 	%f419, %f418, %f412, 0f3C93BB73;
	fma.rn.f32 	%f420, %f419, %f412, 0f3DF6384F;
	mul.rn.f32 	%f421, %f420, %f412;
	fma.rn.f32 	%f422, %f411, 0f3FB8AA3B, %f406;
	sub.f32 	%f423, %f406, %f422;
	fma.rn.f32 	%f424, %f411, 0f3FB8AA3B, %f423;
	fma.rn.f32 	%f425, %f417, 0f3FB8AA3B, %f424;
	fma.rn.f32 	%f426, %f411, 0f32A55E34, %f425;
	mul.f32 	%f427, %f421, 0f40400000;
	fma.rn.f32 	%f428, %f427, %f417, %f426;
	fma.rn.f32 	%f429, %f421, %f411, %f428;
	add.rn.f32 	%f47, %f422, %f429;
	neg.f32 	%f430, %f422;
	add.rn.f32 	%f431, %f47, %f430;
	neg.f32 	%f432, %f431;
	add.rn.f32 	%f48, %f429, %f432;
	setp.eq.f32 	%p62, %f218, 0f00000000;
	setp.eq.f32 	%p63, %f399, 0f7F800000;
	or.pred  	%p2, %p62, %p63;
	mul.f32 	%f433, %f218, 0f3F000000;
	cvt.rzi.f32.f32 	%f434, %f433;
	add.f32 	%f435, %f434, %f434;
	sub.f32 	%f436, %f218, %f435;
	abs.f32 	%f49, %f436;
	cvt.rmi.f32.f32 	%f50, %f218;
	mov.b32 	%r848, 0;
	mov.u64 	%rd237, __cudart_i2opi_f;
	not.pred 	%p175, %p2;
	mov.u32 	%r931, %r848;
	mov.u32 	%r850, %r848;
	mov.f32 	%f1010, %f216;
	mov.f32 	%f968, %f996;
	mov.f32 	%f969, %f995;
	mov.f32 	%f970, %f994;
	mov.f32 	%f971, %f993;
	mov.f32 	%f972, %f992;
$L__BB1_52:
	mov.u32 	%r90, %r848;
	setp.lt.s32 	%p64, %r277, 1;
	mov.b32 	%r859, 0;
	@%p64 bra 	$L__BB1_134;
	ld.param.f32 	%f938, [_Z18metropolisSAKernelPK10StationGPUifffffff16MetropolisParamsP17curandStateXORWOWPfS5_S5_i_param_7];
	ld.param.f32 	%f935, [_Z18metropolisSAKernelPK10StationGPUifffffff16MetropolisParamsP17curandStateXORWOWPfS5_S5_i_param_6];
	ld.param.f32 	%f932, [_Z18metropolisSAKernelPK10StationGPUifffffff16MetropolisParamsP17curandStateXORWOWPfS5_S5_i_param_5];
	ld.param.f32 	%f929, [_Z18metropolisSAKernelPK10StationGPUifffffff16MetropolisParamsP17curandStateXORWOWPfS5_S5_i_param_4];
	ld.param.f32 	%f926, [_Z18metropolisSAKernelPK10StationGPUifffffff16MetropolisParamsP17curandStateXORWOWPfS5_S5_i_param_3];
	ld.param.f32 	%f923, [_Z18metropolisSAKernelPK10StationGPUifffffff16MetropolisParamsP17curandStateXORWOWPfS5_S5_i_param_2];
	div.rn.f32 	%f437, %f1010, %f216;
	sub.f32 	%f438, %f926, %f923;
	mul.f32 	%f439, %f438, 0f3D4CCCCD;
	mul.f32 	%f63, %f439, %f437;
	sub.f32 	%f440, %f932, %f929;
	mul.f32 	%f441, %f440, 0f3D4CCCCD;
	mul.f32 	%f64, %f441, %f437;
	sub.f32 	%f442, %f938, %f935;
	mul.f32 	%f443, %f442, 0f3D4CCCCD;
	mul.f32 	%f65, %f443, %f437;
	mul.f32 	%f66, %f437, 0f40A00000;
	add.s32 	%r931, %r277, %r931;
	mov.b32 	%r858, 0;
	mov.u32 	%r859, %r858;
$L__BB1_54:
	shr.u32 	%r463, %r861, 2;
	xor.b32  	%r464, %r463, %r861;
	shl.b32 	%r465, %r865, 4;
	shl.b32 	%r466, %r464, 1;
	xor.b32  	%r467, %r465, %r466;
	xor.b32  	%r468, %r467, %r865;
	xor.b32  	%r110, %r468, %r464;
	add.s32 	%r469, %r860, %r110;
	add.s32 	%r470, %r469, 362437;
	cvt.rn.f32.u32 	%f444, %r470;
	fma.rn.f32 	%f445, %f444, 0f2F800000, 0f2F000000;
	shr.u32 	%r471, %r862, 2;
	xor.b32  	%r472, %r471, %r862;
	shl.b32 	%r473, %r110, 4;
	shl.b32 	%r474, %r472, 1;
	xor.b32  	%r475, %r474, %r473;
	xor.b32  	%r476, %r475, %r472;
	xor.b32  	%r861, %r476, %r110;
	add.s32 	%r477, %r860, %r861;
	add.s32 	%r478, %r477, 724874;
	cvt.rn.f32.u32 	%f446, %r478;
	fma.rn.f32 	%f447, %f446, 0f2F800000, 0f2F000000;
	setp.lt.f32 	%p65, %f445, 0f00800000;
	mul.f32 	%f448, %f445, 0f4B000000;
	selp.f32 	%f449, %f448, %f445, %p65;
	selp.f32 	%f450, 0fC1B80000, 0f00000000, %p65;
	mov.b32 	%r479, %f449;
	add.s32 	%r480, %r479, -1059760811;
	and.b32  	%r481, %r480, -8388608;
	sub.s32 	%r482, %r479, %r481;
	mov.b32 	%f451, %r482;
	cvt.rn.f32.s32 	%f452, %r481;
	fma.rn.f32 	%f453, %f452, 0f34000000, %f450;
	add.f32 	%f454, %f451, 0fBF800000;
	fma.rn.f32 	%f455, %f454, 0fBE055027, 0f3E1039F6;
	fma.rn.f32 	%f456, %f455, %f454, 0fBDF8CDCC;
	fma.rn.f32 	%f457, %f456, %f454, 0f3E0F2955;
	fma.rn.f32 	%f458, %f457, %f454, 0fBE2AD8B9;
	fma.rn.f32 	%f459, %f458, %f454, 0f3E4CED0B;
	fma.rn.f32 	%f460, %f459, %f454, 0fBE7FFF22;
	fma.rn.f32 	%f461, %f460, %f454, 0f3EAAAA78;
	fma.rn.f32 	%f462, %f461, %f454, 0fBF000000;
	mul.f32 	%f463, %f454, %f462;
	fma.rn.f32 	%f464, %f463, %f454, %f454;
	fma.rn.f32 	%f465, %f453, 0f3F317218, %f464;
	setp.gt.u32 	%p66, %r479, 2139095039;
	fma.rn.f32 	%f466, %f449, 0f7F800000, 0f7F800000;
	selp.f32 	%f467, %f466, %f465, %p66;
	setp.eq.f32 	%p67, %f449, 0f00000000;
	mul.f32 	%f468, %f467, 0fC0000000;
	selp.f32 	%f78, 0f7F800000, %f468, %p67;
	mul.f32 	%f79, %f447, 0f40C90FDB;
	mul.f32 	%f469, %f79, 0f3F22F983;
	cvt.rni.s32.f32 	%r870, %f469;
	cvt.rn.f32.s32 	%f470, %r870;
	fma.rn.f32 	%f471, %f470, 0fBFC90FDA, %f79;
	fma.rn.f32 	%f472, %f470, 0fB3A22168, %f471;
	fma.rn.f32 	%f974, %f470, 0fA7C234C5, %f472;
	abs.f32 	%f81, %f79;
	setp.ltu.f32 	%p68, %f81, 0f47CE4780;
	@%p68 bra 	$L__BB1_62;
	setp.neu.f32 	%p69, %f81, 0f7F800000;
	@%p69 bra 	$L__BB1_57;
	mov.f32 	%f475, 0f00000000;
	mul.rn.f32 	%f974, %f79, %f475;
	mov.b32 	%r870, 0;
	bra.uni 	$L__BB1_62;
$L__BB1_57:
	mov.b32 	%r113, %f79;
	mov.b64 	%rd272, 0;
	mov.b32 	%r867, 0;
	mov.u64 	%rd270, __cudart_i2opi_f;
	mov.u64 	%rd271, %rd10;
$L__BB1_58:
	.pragma "nounroll";
	ld.global.nc.u32 	%r484, [%rd270];
	shl.b32 	%r485, %r113, 8;
	or.b32  	%r486, %r485, -2147483648;
	mad.wide.u32 	%rd147, %r484, %r486, %rd272;
	shr.u64 	%rd272, %rd147, 32;
	st.local.u32 	[%rd271], %rd147;
	add.s32 	%r867, %r867, 1;
	add.s64 	%rd271, %rd271, 4;
	add.s64 	%rd270, %rd270, 4;
	setp.ne.s32 	%p70, %r867, 6;
	@%p70 bra 	$L__BB1_58;
	shr.u32 	%r487, %r113, 23;
	st.local.u32 	[%rd10+24], %rd272;
	and.b32  	%r116, %r487, 31;
	and.b32  	%r488, %r487, 224;
	add.s32 	%r489, %r488, -128;
	shr.u32 	%r490, %r489, 5;
	mul.wide.u32 	%rd148, %r490, 4;
	sub.s64 	%rd36, %rd10, %rd148;
	ld.local.u32 	%r868, [%rd36+24];
	ld.local.u32 	%r869, [%rd36+20];
	setp.eq.s32 	%p71, %r116, 0;
	@%p71 bra 	$L__BB1_61;
	shf.l.wrap.b32 	%r868, %r869, %r868, %r116;
	ld.local.u32 	%r491, [%rd36+16];
	shf.l.wrap.b32 	%r869, %r491, %r869, %r116;
$L__BB1_61:
	shr.u32 	%r492, %r868, 30;
	shf.l.wrap.b32 	%r493, %r869, %r868, 2;
	shl.b32 	%r494, %r869, 2;
	shr.u32 	%r495, %r493, 31;
	add.s32 	%r870, %r495, %r492;
	shr.s32 	%r496, %r493, 31;
	xor.b32  	%r497, %r496, %r493;
	xor.b32  	%r498, %r496, %r494;
	cvt.u64.u32 	%rd149, %r497;
	shl.b64 	%rd150, %rd149, 32;
	cvt.u64.u32 	%rd151, %r498;
	or.b64  	%rd152, %rd150, %rd151;
	cvt.rn.f64.s64 	%fd14, %rd152;
	mul.f64 	%fd15, %fd14, 0d3BF921FB54442D19;
	cvt.rn.f32.f64 	%f473, %fd15;
	neg.f32 	%f474, %f473;
	setp.lt.s32 	%p72, %r493, 0;
	selp.f32 	%f974, %f474, %f473, %p72;
$L__BB1_62:
	add.s32 	%r500, %r870, 1;
	mul.rn.f32 	%f476, %f974, %f974;
	and.b32  	%r501, %r870, 1;
	setp.eq.b32 	%p73, %r501, 1;
	selp.f32 	%f477, %f974, 0f3F800000, %p73;
	fma.rn.f32 	%f478, %f476, %f477, 0f00000000;
	fma.rn.f32 	%f479, %f476, 0f37CBAC00, 0fBAB607ED;
	selp.f32 	%f480, 0fB94D4153, %f479, %p73;
	selp.f32 	%f481, 0f3C0885E4, 0f3D2AAABB, %p73;
	fma.rn.f32 	%f482, %f480, %f476, %f481;
	selp.f32 	%f483, 0fBE2AAAA8, 0fBEFFFFFF, %p73;
	fma.rn.f32 	%f484, %f482, %f476, %f483;
	fma.rn.f32 	%f485, %f484, %f478, %f477;
	and.b32  	%r502, %r500, 2;
	setp.eq.s32 	%p74, %r502, 0;
	mov.f32 	%f486, 0f00000000;
	sub.f32 	%f487, %f486, %f485;
	selp.f32 	%f488, %f485, %f487, %p74;
	sqrt.rn.f32 	%f489, %f78;
	mul.f32 	%f85, %f489, %f488;
	shr.u32 	%r503, %r863, 2;
	xor.b32  	%r504, %r503, %r863;
	shl.b32 	%r505, %r861, 4;
	shl.b32 	%r506, %r504, 1;
	xor.b32  	%r507, %r506, %r505;
	xor.b32  	%r508, %r507, %r504;
	xor.b32  	%r862, %r508, %r861;
	add.s32 	%r509, %r860, %r862;
	add.s32 	%r510, %r509, 1087311;
	cvt.rn.f32.u32 	%f490, %r510;
	fma.rn.f32 	%f491, %f490, 0f2F800000, 0f2F000000;
	shr.u32 	%r511, %r864, 2;
	xor.b32  	%r512, %r511, %r864;
	shl.b32 	%r513, %r862, 4;
	shl.b32 	%r514, %r512, 1;
	xor.b32  	%r515, %r514, %r513;
	xor.b32  	%r516, %r515, %r512;
	xor.b32  	%r126, %r516, %r862;
	add.s32 	%r517, %r860, %r126;
	add.s32 	%r518, %r517, 1449748;
	cvt.rn.f32.u32 	%f492, %r518;
	fma.rn.f32 	%f493, %f492, 0f2F800000, 0f2F000000;
	setp.lt.f32 	%p75, %f491, 0f00800000;
	mul.f32 	%f494, %f491, 0f4B000000;
	selp.f32 	%f495, %f494, %f491, %p75;
	selp.f32 	%f496, 0fC1B80000, 0f00000000, %p75;
	mov.b32 	%r519, %f495;
	add.s32 	%r520, %r519, -1059760811;
	and.b32  	%r521, %r520, -8388608;
	sub.s32 	%r522, %r519, %r521;
	mov.b32 	%f497, %r522;
	cvt.rn.f32.s32 	%f498, %r521;
	fma.rn.f32 	%f499, %f498, 0f34000000, %f496;
	add.f32 	%f500, %f497, 0fBF800000;
	fma.rn.f32 	%f501, %f500, 0fBE055027, 0f3E1039F6;
	fma.rn.f32 	%f502, %f501, %f500, 0fBDF8CDCC;
	fma.rn.f32 	%f503, %f502, %f500, 0f3E0F2955;
	fma.rn.f32 	%f504, %f503, %f500, 0fBE2AD8B9;
	fma.rn.f32 	%f505, %f504, %f500, 0f3E4CED0B;
	fma.rn.f32 	%f506, %f505, %f500, 0fBE7FFF22;
	fma.rn.f32 	%f507, %f506, %f500, 0f3EAAAA78;
	fma.rn.f32 	%f508, %f507, %f500, 0fBF000000;
	mul.f32 	%f509, %f500, %f508;
	fma.rn.f32 	%f510, %f509, %f500, %f500;
	fma.rn.f32 	%f511, %f499, 0f3F317218, %f510;
	setp.gt.u32 	%p76, %r519, 2139095039;
	fma.rn.f32 	%f512, %f495, 0f7F800000, 0f7F800000;
	selp.f32 	%f513, %f512, %f511, %p76;
	setp.eq.f32 	%p77, %f495, 0f00000000;
	mul.f32 	%f514, %f513, 0fC0000000;
	selp.f32 	%f86, 0f7F800000, %f514, %p77;
	mul.f32 	%f87, %f493, 0f40C90FDB;
	mul.f32 	%f515, %f87, 0f3F22F983;
	cvt.rni.s32.f32 	%r874, %f515;
	cvt.rn.f32.s32 	%f516, %r874;
	fma.rn.f32 	%f517, %f516, 0fBFC90FDA, %f87;
	fma.rn.f32 	%f518, %f516, 0fB3A22168, %f517;
	fma.rn.f32 	%f975, %f516, 0fA7C234C5, %f518;
	abs.f32 	%f89, %f87;
	setp.ltu.f32 	%p78, %f89, 0f47CE4780;
	@%p78 bra 	$L__BB1_70;
	setp.neu.f32 	%p79, %f89, 0f7F800000;
	@%p79 bra 	$L__BB1_65;
	mov.f32 	%f521, 0f00000000;
	mul.rn.f32 	%f975, %f87, %f521;
	mov.b32 	%r874, 0;
	bra.uni 	$L__BB1_70;
$L__BB1_65:
	mov.b32 	%r128, %f87;
	mov.b64 	%rd273, 0;
	mov.b32 	%r871, 0;
$L__BB1_66:
	.pragma "nounroll";
	mul.wide.u32 	%rd154, %r871, 4;
	mov.u64 	%rd155, __cudart_i2opi_f;
	add.s64 	%rd156, %rd155, %rd154;
	ld.global.nc.u32 	%r524, [%rd156];
	shl.b32 	%r525, %r128, 8;
	or.b32  	%r526, %r525, -2147483648;
	mad.wide.u32 	%rd157, %r524, %r526, %rd273;
	shr.u64 	%rd273, %rd157, 32;
	add.s64 	%rd158, %rd9, %rd154;
	st.local.u32 	[%rd158], %rd157;
	add.s32 	%r871, %r871, 1;
	setp.ne.s32 	%p80, %r871, 6;
	@%p80 bra 	$L__BB1_66;
	shr.u32 	%r527, %r128, 23;
	st.local.u32 	[%rd9+24], %rd273;
	and.b32  	%r131, %r527, 31;
	and.b32  	%r528, %r527, 224;
	add.s32 	%r529, %r528, -128;
	shr.u32 	%r530, %r529, 5;
	mul.wide.u32 	%rd159, %r530, 4;
	sub.s64 	%rd39, %rd9, %rd159;
	ld.local.u32 	%r872, [%rd39+24];
	ld.local.u32 	%r873, [%rd39+20];
	setp.eq.s32 	%p81, %r131, 0;
	@%p81 bra 	$L__BB1_69;
	shf.l.wrap.b32 	%r872, %r873, %r872, %r131;
	ld.local.u32 	%r531, [%rd39+16];
	shf.l.wrap.b32 	%r873, %r531, %r873, %r131;
$L__BB1_69:
	shr.u32 	%r532, %r872, 30;
	shf.l.wrap.b32 	%r533, %r873, %r872, 2;
	shl.b32 	%r534, %r873, 2;
	shr.u32 	%r535, %r533, 31;
	add.s32 	%r874, %r535, %r532;
	shr.s32 	%r536, %r533, 31;
	xor.b32  	%r537, %r536, %r533;
	xor.b32  	%r538, %r536, %r534;
	cvt.u64.u32 	%rd160, %r537;
	shl.b64 	%rd161, %rd160, 32;
	cvt.u64.u32 	%rd162, %r538;
	or.b64  	%rd163, %rd161, %rd162;
	cvt.rn.f64.s64 	%fd16, %rd163;
	mul.f64 	%fd17, %fd16, 0d3BF921FB54442D19;
	cvt.rn.f32.f64 	%f519, %fd17;
	neg.f32 	%f520, %f519;
	setp.lt.s32 	%p82, %r533, 0;
	selp.f32 	%f975, %f520, %f519, %p82;
$L__BB1_70:
	add.s32 	%r540, %r874, 1;
	mul.rn.f32 	%f522, %f975, %f975;
	and.b32  	%r541, %r874, 1;
	setp.eq.b32 	%p83, %r541, 1;
	selp.f32 	%f523, %f975, 0f3F800000, %p83;
	fma.rn.f32 	%f524, %f522, %f523, 0f00000000;
	fma.rn.f32 	%f525, %f522, 0f37CBAC00, 0fBAB607ED;
	selp.f32 	%f526, 0fB94D4153, %f525, %p83;
	selp.f32 	%f527, 0f3C0885E4, 0f3D2AAABB, %p83;
	fma.rn.f32 	%f528, %f526, %f522, %f527;
	selp.f32 	%f529, 0fBE2AAAA8, 0fBEFFFFFF, %p83;
	fma.rn.f32 	%f530, %f528, %f522, %f529;
	fma.rn.f32 	%f531, %f530, %f524, %f523;
	and.b32  	%r542, %r540, 2;
	setp.eq.s32 	%p84, %r542, 0;
	mov.f32 	%f532, 0f00000000;
	sub.f32 	%f533, %f532, %f531;
	selp.f32 	%f534, %f531, %f533, %p84;
	sqrt.rn.f32 	%f535, %f86;
	mul.f32 	%f93, %f535, %f534;
	shr.u32 	%r543, %r865, 2;
	xor.b32  	%r544, %r543, %r865;
	shl.b32 	%r545, %r126, 4;
	shl.b32 	%r546, %r544, 1;
	xor.b32  	%r547, %r546, %r545;
	xor.b32  	%r548, %r547, %r544;
	xor.b32  	%r140, %r548, %r126;
	add.s32 	%r549, %r860, %r140;
	add.s32 	%r550, %r549, 1812185;
	cvt.rn.f32.u32 	%f536, %r550;
	fma.rn.f32 	%f537, %f536, 0f2F800000, 0f2F000000;
	shr.u32 	%r551, %r110, 2;
	xor.b32  	%r552, %r551, %r110;
	shl.b32 	%r553, %r140, 4;
	shl.b32 	%r554, %r552, 1;
	xor.b32  	%r555, %r554, %r553;
	xor.b32  	%r556, %r555, %r552;
	xor.b32  	%r141, %r556, %r140;
	add.s32 	%r557, %r860, %r141;
	add.s32 	%r558, %r557, 2174622;
	cvt.rn.f32.u32 	%f538, %r558;
	fma.rn.f32 	%f539, %f538, 0f2F800000, 0f2F000000;
	setp.lt.f32 	%p85, %f537, 0f00800000;
	mul.f32 	%f540, %f537, 0f4B000000;
	selp.f32 	%f541, %f540, %f537, %p85;
	selp.f32 	%f542, 0fC1B80000, 0f00000000, %p85;
	mov.b32 	%r559, %f541;
	add.s32 	%r560, %r559, -1059760811;
	and.b32  	%r561, %r560, -8388608;
	sub.s32 	%r562, %r559, %r561;
	mov.b32 	%f543, %r562;
	cvt.rn.f32.s32 	%f544, %r561;
	fma.rn.f32 	%f545, %f544, 0f34000000, %f542;
	add.f32 	%f546, %f543, 0fBF800000;
	fma.rn.f32 	%f547, %f546, 0fBE055027, 0f3E1039F6;
	fma.rn.f32 	%f548, %f547, %f546, 0fBDF8CDCC;
	fma.rn.f32 	%f549, %f548, %f546, 0f3E0F2955;
	fma.rn.f32 	%f550, %f549, %f546, 0fBE2AD8B9;
	fma.rn.f32 	%f551, %f550, %f546, 0f3E4CED0B;
	fma.rn.f32 	%f552, %f551, %f546, 0fBE7FFF22;
	fma.rn.f32 	%f553, %f552, %f546, 0f3EAAAA78;
	fma.rn.f32 	%f554, %f553, %f546, 0fBF000000;
	mul.f32 	%f555, %f546, %f554;
	fma.rn.f32 	%f556, %f555, %f546, %f546;
	fma.rn.f32 	%f557, %f545, 0f3F317218, %f556;
	setp.gt.u32 	%p86, %r559, 2139095039;
	fma.rn.f32 	%f558, %f541, 0f7F800000, 0f7F800000;
	selp.f32 	%f559, %f558, %f557, %p86;
	setp.eq.f32 	%p87, %f541, 0f00000000;
	mul.f32 	%f560, %f559, 0fC0000000;
	selp.f32 	%f94, 0f7F800000, %f560, %p87;
	mul.f32 	%f95, %f539, 0f40C90FDB;
	mul.f32 	%f561, %f95, 0f3F22F983;
	cvt.rni.s32.f32 	%r878, %f561;
	cvt.rn.f32.s32 	%f562, %r878;
	fma.rn.f32 	%f563, %f562, 0fBFC90FDA, %f95;
	fma.rn.f32 	%f564, %f562, 0fB3A22168, %f563;
	fma.rn.f32 	%f976, %f562, 0fA7C234C5, %f564;
	abs.f32 	%f97, %f95;
	setp.ltu.f32 	%p88, %f97, 0f47CE4780;
	@%p88 bra 	$L__BB1_78;
	setp.neu.f32 	%p89, %f97, 0f7F800000;
	@%p89 bra 	$L__BB1_73;
	mov.f32 	%f567, 0f00000000;
	mul.rn.f32 	%f976, %f95, %f567;
	mov.b32 	%r878, 0;
	bra.uni 	$L__BB1_78;
$L__BB1_73:
	mov.b32 	%r143, %f95;
	mov.b64 	%rd274, 0;
	mov.b32 	%r875, 0;
$L__BB1_74:
	.pragma "nounroll";
	mul.wide.u32 	%rd165, %r875, 4;
	mov.u64 	%rd166, __cudart_i2opi_f;
	add.s64 	%rd167, %rd166, %rd165;
	ld.global.nc.u32 	%r564, [%rd167];
	shl.b32 	%r565, %r143, 8;
	or.b32  	%r566, %r565, -2147483648;
	mad.wide.u32 	%rd168, %r564, %r566, %rd274;
	shr.u64 	%rd274, %rd168, 32;
	add.s64 	%rd169, %rd8, %rd165;
	st.local.u32 	[%rd169], %rd168;
	add.s32 	%r875, %r875, 1;
	setp.ne.s32 	%p90, %r875, 6;
	@%p90 bra 	$L__BB1_74;
	shr.u32 	%r567, %r143, 23;
	st.local.u32 	[%rd8+24], %rd274;
	and.b32  	%r146, %r567, 31;
	and.b32  	%r568, %r567, 224;
	add.s32 	%r569, %r568, -128;
	shr.u32 	%r570, %r569, 5;
	mul.wide.u32 	%rd170, %r570, 4;
	sub.s64 	%rd42, %rd8, %rd170;
	ld.local.u32 	%r876, [%rd42+24];
	ld.local.u32 	%r877, [%rd42+20];
	setp.eq.s32 	%p91, %r146, 0;
	@%p91 bra 	$L__BB1_77;
	shf.l.wrap.b32 	%r876, %r877, %r876, %r146;
	ld.local.u32 	%r571, [%rd42+16];
	shf.l.wrap.b32 	%r877, %r571, %r877, %r146;
$L__BB1_77:
	shr.u32 	%r572, %r876, 30;
	shf.l.wrap.b32 	%r573, %r877, %r876, 2;
	shl.b32 	%r574, %r877, 2;
	shr.u32 	%r575, %r573, 31;
	add.s32 	%r878, %r575, %r572;
	shr.s32 	%r576, %r573, 31;
	xor.b32  	%r577, %r576, %r573;
	xor.b32  	%r578, %r576, %r574;
	cvt.u64.u32 	%rd171, %r577;
	shl.b64 	%rd172, %rd171, 32;
	cvt.u64.u32 	%rd173, %r578;
	or.b64  	%rd174, %rd172, %rd173;
	cvt.rn.f64.s64 	%fd18, %rd174;
	mul.f64 	%fd19, %fd18, 0d3BF921FB54442D19;
	cvt.rn.f32.f64 	%f565, %fd19;
	neg.f32 	%f566, %f565;
	setp.lt.s32 	%p92, %r573, 0;
	selp.f32 	%f976, %f566, %f565, %p92;
$L__BB1_78:
	add.s32 	%r911, %r860, 2174622;
	add.s32 	%r581, %r878, 1;
	mul.rn.f32 	%f568, %f976, %f976;
	and.b32  	%r582, %r878, 1;
	setp.eq.b32 	%p93, %r582, 1;
	selp.f32 	%f569, %f976, 0f3F800000, %p93;
	fma.rn.f32 	%f570, %f568, %f569, 0f00000000;
	fma.rn.f32 	%f571, %f568, 0f37CBAC00, 0fBAB607ED;
	selp.f32 	%f572, 0fB94D4153, %f571, %p93;
	selp.f32 	%f573, 0f3C0885E4, 0f3D2AAABB, %p93;
	fma.rn.f32 	%f574, %f572, %f568, %f573;
	selp.f32 	%f575, 0fBE2AAAA8, 0fBEFFFFFF, %p93;
	fma.rn.f32 	%f576, %f574, %f568, %f575;
	fma.rn.f32 	%f577, %f576, %f570, %f569;
	and.b32  	%r583, %r581, 2;
	setp.eq.s32 	%p94, %r583, 0;
	mov.f32 	%f578, 0f00000000;
	sub.f32 	%f579, %f578, %f577;
	selp.f32 	%f580, %f577, %f579, %p94;
	sqrt.rn.f32 	%f581, %f94;
	mul.f32 	%f582, %f581, %f580;
	fma.rn.f32 	%f101, %f63, %f85, %f972;
	fma.rn.f32 	%f102, %f64, %f93, %f971;
	fma.rn.f32 	%f103, %f65, %f582, %f970;
	setp.eq.s32 	%p95, %r924, 1;
	mov.b32 	%r924, 0;
	mov.u32 	%r880, %r141;
	mov.u32 	%r864, %r140;
	mov.u32 	%r863, %r126;
	mov.f32 	%f978, %f997;
	@%p95 bra 	$L__BB1_80;
	shr.u32 	%r585, %r861, 2;
	xor.b32  	%r586, %r585, %r861;
	shl.b32 	%r587, %r141, 4;
	shl.b32 	%r588, %r586, 1;
	xor.b32  	%r589, %r588, %r587;
	xor.b32  	%r590, %r589, %r586;
	xor.b32  	%r864, %r590, %r141;
	add.s32 	%r591, %r860, %r864;
	add.s32 	%r592, %r591, 2537059;
	shr.u32 	%r593, %r862, 2;
	xor.b32  	%r594, %r593, %r862;
	shl.b32 	%r595, %r864, 4;
	shl.b32 	%r596, %r594, 1;
	xor.b32  	%r597, %r596, %r595;
	xor.b32  	%r598, %r597, %r594;
	xor.b32  	%r880, %r598, %r864;
	add.s32 	%r911, %r860, 2899496;
	add.s32 	%r599, %r880, %r911;
	cvt.rn.f32.u32 	%f583, %r592;
	fma.rn.f32 	%f584, %f583, 0f2F800000, 0f2F000000;
	cvt.rn.f32.u32 	%f585, %r599;
	fma.rn.f32 	%f586, %f585, 0f30C90FDB, 0f30490FDB;
	setp.lt.f32 	%p96, %f584, 0f00800000;
	mul.f32 	%f587, %f584, 0f4B000000;
	selp.f32 	%f588, %f587, %f584, %p96;
	selp.f32 	%f589, 0fC1B80000, 0f00000000, %p96;
	mov.b32 	%r600, %f588;
	add.s32 	%r601, %r600, -1059760811;
	and.b32  	%r602, %r601, -8388608;
	sub.s32 	%r603, %r600, %r602;
	mov.b32 	%f590, %r603;
	cvt.rn.f32.s32 	%f591, %r602;
	fma.rn.f32 	%f592, %f591, 0f34000000, %f589;
	add.f32 	%f593, %f590, 0fBF800000;
	fma.rn.f32 	%f594, %f593, 0fBE055027, 0f3E1039F6;
	fma.rn.f32 	%f595, %f594, %f593, 0fBDF8CDCC;
	fma.rn.f32 	%f596, %f595, %f593, 0f3E0F2955;
	fma.rn.f32 	%f597, %f596, %f593, 0fBE2AD8B9;
	fma.rn.f32 	%f598, %f597, %f593, 0f3E4CED0B;
	fma.rn.f32 	%f599, %f598, %f593, 0fBE7FFF22;
	fma.rn.f32 	%f600, %f599, %f593, 0f3EAAAA78;
	fma.rn.f32 	%f601, %f600, %f593, 0fBF000000;
	mul.f32 	%f602, %f593, %f601;
	fma.rn.f32 	%f603, %f602, %f593, %f593;
	fma.rn.f32 	%f604, %f592, 0f3F317218, %f603;
	setp.gt.u32 	%p97, %r600, 2139095039;
	fma.rn.f32 	%f605, %f588, 0f7F800000, 0f7F800000;
	selp.f32 	%f606, %f605, %f604, %p97;
	setp.eq.f32 	%p98, %f588, 0f00000000;
	mul.f32 	%f607, %f606, 0fC0000000;
	selp.f32 	%f608, 0f7F800000, %f607, %p98;
	sqrt.rn.f32 	%f609, %f608;
	sin.approx.f32 	%f610, %f586;
	cos.approx.f32 	%f611, %f586;
	mul.f32 	%f978, %f609, %f610;
	mul.f32 	%f997, %f609, %f611;
	mov.b32 	%r924, 1;
	mov.u32 	%r863, %r141;
	mov.u32 	%r862, %r140;
	mov.u32 	%r861, %r126;
$L__BB1_80:
	ld.param.f32 	%f939, [_Z18metropolisSAKernelPK10StationGPUifffffff16MetropolisParamsP17curandStateXORWOWPfS5_S5_i_param_7];
	ld.param.f32 	%f936, [_Z18metropolisSAKernelPK10StationGPUifffffff16MetropolisParamsP17curandStateXORWOWPfS5_S5_i_param_6];
	ld.param.f32 	%f933, [_Z18metropolisSAKernelPK10StationGPUifffffff16MetropolisParamsP17curandStateXORWOWPfS5_S5_i_param_5];
	ld.param.f32 	%f930, [_Z18metropolisSAKernelPK10StationGPUifffffff16MetropolisParamsP17curandStateXORWOWPfS5_S5_i_param_4];
	ld.param.f32 	%f927, [_Z18metropolisSAKernelPK10StationGPUifffffff16MetropolisParamsP17curandStateXORWOWPfS5_S5_i_param_3];
	ld.param.f32 	%f924, [_Z18metropolisSAKernelPK10StationGPUifffffff16MetropolisParamsP17curandStateXORWOWPfS5_S5_i_param_2];
	ld.param.u32 	%r820, [_Z18metropolisSAKernelPK10StationGPUifffffff16MetropolisParamsP17curandStateXORWOWPfS5_S5_i_param_1];
	setp.lt.s32 	%p99, %r820, 1;
	fma.rn.f32 	%f108, %f66, %f978, %f969;
	min.f32 	%f613, %f927, %f101;
	max.f32 	%f109, %f924, %f613;
	min.f32 	%f614, %f933, %f102;
	max.f32 	%f110, %f930, %f614;
	min.f32 	%f615, %f939, %f103;
	max.f32 	%f111, %f936, %f615;
	mov.f32 	%f986, 0f00000000;
	@%p99 bra 	$L__BB1_129;
	mul.f32 	%f617, %f110, %f46;
	mul.f32 	%f618, %f617, 0f3F22F983;
	cvt.rni.s32.f32 	%r605, %f618;
	cvt.rn.f32.s32 	%f619, %r605;
	fma.rn.f32 	%f620, %f619, 0fBFC90FDA, %f617;
	fma.rn.f32 	%f621, %f619, 0fB3A22168, %f620;
	fma.rn.f32 	%f622, %f619, 0fA7C234C5, %f621;
	abs.f32 	%f623, %f617;
	setp.ltu.f32 	%p100, %f623, 0f47CE4780;
	setp.eq.f32 	%p101, %f623, 0f7F800000;
	mov.f32 	%f986, 0f00000000;
	mul.rn.f32 	%f624, %f617, %f986;
	or.pred  	%p3, %p100, %p101;
	selp.b32 	%r166, %r605, 0, %p100;
	selp.f32 	%f112, %f622, %f624, %p100;
	mov.b32 	%r886, 0;
$L__BB1_82:
	ld.param.u64 	%rd258, [_Z18metropolisSAKernelPK10StationGPUifffffff16MetropolisParamsP17curandStateXORWOWPfS5_S5_i_param_0];
	cvta.to.global.u64 	%rd175, %rd258;
	mul.wide.u32 	%rd176, %r886, 12;
	add.s64 	%rd43, %rd175, %rd176;
	ld.global.f32 	%f625, [%rd43];
	ld.global.f32 	%f626, [%rd43+4];
	sub.f32 	%f627, %f625, %f110;
	mul.f32 	%f628, %f627, %f46;
	sub.f32 	%f114, %f626, %f109;
	mul.f32 	%f115, %f625, %f46;
	mul.f32 	%f116, %f628, 0f3F000000;
	mul.f32 	%f629, %f116, 0f3F22F983;
	cvt.rni.s32.f32 	%r894, %f629;
	cvt.rn.f32.s32 	%f630, %r894;
	fma.rn.f32 	%f631, %f630, 0fBFC90FDA, %f116;
	fma.rn.f32 	%f632, %f630, 0fB3A22168, %f631;
	fma.rn.f32 	%f981, %f630, 0fA7C234C5, %f632;
	abs.f32 	%f118, %f116;
	setp.ltu.f32 	%p102, %f118, 0f47CE4780;
	mov.u32 	%r890, %r894;
	mov.f32 	%f980, %f981;
	@%p102 bra 	$L__BB1_90;
	setp.neu.f32 	%p103, %f118, 0f7F800000;
	@%p103 bra 	$L__BB1_85;
	mov.f32 	%f635, 0f00000000;
	mul.rn.f32 	%f980, %f116, %f635;
	mov.b32 	%r890, 0;
	bra.uni 	$L__BB1_90;
$L__BB1_85:
	mov.b32 	%r607, %f116;
	shl.b32 	%r608, %r607, 8;
	or.b32  	%r169, %r608, -2147483648;
	mov.b64 	%rd275, 0;
	mov.b32 	%r887, 0;
$L__BB1_86:
	.pragma "nounroll";
	mul.wide.u32 	%rd178, %r887, 4;
	mov.u64 	%rd179, __cudart_i2opi_f;
	add.s64 	%rd180, %rd179, %rd178;
	ld.global.nc.u32 	%r609, [%rd180];
	mad.wide.u32 	%rd181, %r609, %r169, %rd275;
	shr.u64 	%rd275, %rd181, 32;
	add.s64 	%rd182, %rd7, %rd178;
	st.local.u32 	[%rd182], %rd181;
	add.s32 	%r887, %r887, 1;
	setp.ne.s32 	%p104, %r887, 6;
	@%p104 bra 	$L__BB1_86;
	mov.b32 	%r610, %f116;
	shr.u32 	%r611, %r610, 23;
	st.local.u32 	[%rd7+24], %rd275;
	and.b32  	%r612, %r611, 31;
	and.b32  	%r613, %r611, 224;
	add.s32 	%r614, %r613, -128;
	shr.u32 	%r615, %r614, 5;
	mul.wide.u32 	%rd183, %r615, 4;
	sub.s64 	%rd46, %rd7, %rd183;
	ld.local.u32 	%r888, [%rd46+24];
	ld.local.u32 	%r889, [%rd46+20];
	setp.eq.s32 	%p105, %r612, 0;
	@%p105 bra 	$L__BB1_89;
	mov.b32 	%r616, %f116;
	shr.u32 	%r617, %r616, 23;
	and.b32  	%r618, %r617, 31;
	shf.l.wrap.b32 	%r888, %r889, %r888, %r618;
	ld.local.u32 	%r619, [%rd46+16];
	shf.l.wrap.b32 	%r889, %r619, %r889, %r618;
$L__BB1_89:
	shr.u32 	%r620, %r888, 30;
	shf.l.wrap.b32 	%r621, %r889, %r888, 2;
	shl.b32 	%r622, %r889, 2;
	shr.u32 	%r623, %r621, 31;
	add.s32 	%r624, %r623, %r620;
	neg.s32 	%r625, %r624;
	mov.b32 	%r626, %f116;
	setp.lt.s32 	%p106, %r626, 0;
	selp.b32 	%r890, %r625, %r624, %p106;
	xor.b32  	%r627, %r621, %r626;
	shr.s32 	%r628, %r621, 31;
	xor.b32  	%r629, %r628, %r621;
	xor.b32  	%r630, %r628, %r622;
	cvt.u64.u32 	%rd184, %r629;
	shl.b64 	%rd185, %rd184, 32;
	cvt.u64.u32 	%rd186, %r630;
	or.b64  	%rd187, %rd185, %rd186;
	cvt.rn.f64.s64 	%fd20, %rd187;
	mul.f64 	%fd21, %fd20, 0d3BF921FB54442D19;
	cvt.rn.f32.f64 	%f633, %fd21;
	neg.f32 	%f634, %f633;
	setp.lt.s32 	%p107, %r627, 0;
	selp.f32 	%f980, %f634, %f633, %p107;
$L__BB1_90:
	mul.rn.f32 	%f636, %f980, %f980;
	and.b32  	%r632, %r890, 1;
	setp.eq.b32 	%p109, %r632, 1;
	selp.f32 	%f637, 0f3F800000, %f980, %p109;
	fma.rn.f32 	%f638, %f636, %f637, 0f00000000;
	fma.rn.f32 	%f639, %f636, 0f37CBAC00, 0fBAB607ED;
	selp.f32 	%f640, %f639, 0fB94D4153, %p109;
	selp.f32 	%f641, 0f3D2AAABB, 0f3C0885E4, %p109;
	fma.rn.f32 	%f642, %f640, %f636, %f641;
	selp.f32 	%f643, 0fBEFFFFFF, 0fBE2AAAA8, %p109;
	fma.rn.f32 	%f644, %f642, %f636, %f643;
	fma.rn.f32 	%f645, %f644, %f638, %f637;
	and.b32  	%r633, %r890, 2;
	setp.eq.s32 	%p110, %r633, 0;
	mov.f32 	%f646, 0f00000000;
	sub.f32 	%f647, %f646, %f645;
	selp.f32 	%f122, %f645, %f647, %p110;
	@%p102 bra 	$L__BB1_98;
	setp.neu.f32 	%p111, %f118, 0f7F800000;
	@%p111 bra 	$L__BB1_93;
	mov.f32 	%f650, 0f00000000;
	mul.rn.f32 	%f981, %f116, %f650;
	mov.b32 	%r894, 0;
	bra.uni 	$L__BB1_98;
$L__BB1_93:
	mov.b32 	%r180, %f116;
	shl.b32 	%r635, %r180, 8;
	or.b32  	%r181, %r635, -2147483648;
	mov.b64 	%rd276, 0;
	mov.b32 	%r891, 0;
$L__BB1_94:
	.pragma "nounroll";
	mul.wide.u32 	%rd189, %r891, 4;
	mov.u64 	%rd190, __cudart_i2opi_f;
	add.s64 	%rd191, %rd190, %rd189;
	ld.global.nc.u32 	%r636, [%rd191];
	mad.wide.u32 	%rd192, %r636, %r181, %rd276;
	shr.u64 	%rd276, %rd192, 32;
	add.s64 	%rd193, %rd6, %rd189;
	st.local.u32 	[%rd193], %rd192;
	add.s32 	%r891, %r891, 1;
	setp.ne.s32 	%p112, %r891, 6;
	@%p112 bra 	$L__BB1_94;
	shr.u32 	%r637, %r180, 23;
	st.local.u32 	[%rd6+24], %rd276;
	and.b32  	%r638, %r637, 31;
	and.b32  	%r639, %r637, 224;
	add.s32 	%r640, %r639, -128;
	shr.u32 	%r641, %r640, 5;
	mul.wide.u32 	%rd194, %r641, 4;
	sub.s64 	%rd49, %rd6, %rd194;
	ld.local.u32 	%r892, [%rd49+24];
	ld.local.u32 	%r893, [%rd49+20];
	setp.eq.s32 	%p113, %r638, 0;
	@%p113 bra 	$L__BB1_97;
	shr.u32 	%r642, %r180, 23;
	and.b32  	%r643, %r642, 31;
	shf.l.wrap.b32 	%r892, %r893, %r892, %r643;
	ld.local.u32 	%r644, [%rd49+16];
	shf.l.wrap.b32 	%r893, %r644, %r893, %r643;
$L__BB1_97:
	shr.u32 	%r645, %r892, 30;
	shf.l.wrap.b32 	%r646, %r893, %r892, 2;
	shl.b32 	%r647, %r893, 2;
	shr.u32 	%r648, %r646, 31;
	add.s32 	%r649, %r648, %r645;
	neg.s32 	%r650, %r649;
	setp.lt.s32 	%p114, %r180, 0;
	selp.b32 	%r894, %r650, %r649, %p114;
	xor.b32  	%r651, %r646, %r180;
	shr.s32 	%r652, %r646, 31;
	xor.b32  	%r653, %r652, %r646;
	xor.b32  	%r654, %r652, %r647;
	cvt.u64.u32 	%rd195, %r653;
	shl.b64 	%rd196, %rd195, 32;
	cvt.u64.u32 	%rd197, %r654;
	or.b64  	%rd198, %rd196, %rd197;
	cvt.rn.f64.s64 	%fd22, %rd198;
	mul.f64 	%fd23, %fd22, 0d3BF921FB54442D19;
	cvt.rn.f32.f64 	%f648, %fd23;
	neg.f32 	%f649, %f648;
	setp.lt.s32 	%p115, %r651, 0;
	selp.f32 	%f981, %f649, %f648, %p115;
$L__BB1_98:
	mul.rn.f32 	%f651, %f981, %f981;
	and.b32  	%r656, %r894, 1;
	setp.eq.b32 	%p116, %r656, 1;
	selp.f32 	%f652, 0f3F800000, %f981, %p116;
	fma.rn.f32 	%f653, %f651, %f652, 0f00000000;
	fma.rn.f32 	%f654, %f651, 0f37CBAC00, 0fBAB607ED;
	selp.f32 	%f655, %f654, 0fB94D4153, %p116;
	selp.f32 	%f656, 0f3D2AAABB, 0f3C0885E4, %p116;
	fma.rn.f32 	%f657, %f655, %f651, %f656;
	selp.f32 	%f658, 0fBEFFFFFF, 0fBE2AAAA8, %p116;
	fma.rn.f32 	%f659, %f657, %f651, %f658;
	fma.rn.f32 	%f660, %f659, %f653, %f652;
	and.b32  	%r657, %r894, 2;
	setp.eq.s32 	%p117, %r657, 0;
	mov.f32 	%f661, 0f00000000;
	sub.f32 	%f662, %f661, %f660;
	selp.f32 	%f663, %f660, %f662, %p117;
	mul.f32 	%f126, %f122, %f663;
	mov.u32 	%r898, %r166;
	mov.f32 	%f982, %f112;
	@%p3 bra 	$L__BB1_104;
	mov.b64 	%rd277, 0;
	mov.b32 	%r895, 0;
$L__BB1_100:
	.pragma "nounroll";
	mul.wide.u32 	%rd200, %r895, 4;
	mov.u64 	%rd201, __cudart_i2opi_f;
	add.s64 	%rd202, %rd201, %rd200;
	ld.global.nc.u32 	%r659, [%rd202];
	mul.f32 	%f664, %f110, %f46;
	mov.b32 	%r660, %f664;
	shl.b32 	%r661, %r660, 8;
	or.b32  	%r662, %r661, -2147483648;
	mad.wide.u32 	%rd203, %r659, %r662, %rd277;
	shr.u64 	%rd277, %rd203, 32;
	add.s64 	%rd204, %rd5, %rd200;
	st.local.u32 	[%rd204], %rd203;
	add.s32 	%r895, %r895, 1;
	setp.ne.s32 	%p118, %r895, 6;
	@%p118 bra 	$L__BB1_100;
	mul.f32 	%f665, %f110, %f46;
	mov.b32 	%r663, %f665;
	shr.u32 	%r664, %r663, 23;
	and.b32  	%r665, %r664, 31;
	setp.eq.s32 	%p119, %r665, 0;
	st.local.u32 	[%rd5+24], %rd277;
	and.b32  	%r666, %r664, 224;
	add.s32 	%r667, %r666, -128;
	shr.u32 	%r668, %r667, 5;
	mul.wide.u32 	%rd205, %r668, 4;
	sub.s64 	%rd206, %rd5, %rd205;
	ld.local.u32 	%r896, [%rd206+24];
	ld.local.u32 	%r897, [%rd206+20];
	@%p119 bra 	$L__BB1_103;
	mul.f32 	%f666, %f110, %f46;
	mov.b32 	%r669, %f666;
	shr.u32 	%r670, %r669, 23;
	and.b32  	%r671, %r670, 31;
	shf.l.wrap.b32 	%r896, %r897, %r896, %r671;
	and.b32  	%r672, %r670, 224;
	add.s32 	%r673, %r672, -128;
	shr.u32 	%r674, %r673, 5;
	mul.wide.u32 	%rd207, %r674, 4;
	sub.s64 	%rd208, %rd5, %rd207;
	ld.local.u32 	%r675, [%rd208+16];
	shf.l.wrap.b32 	%r897, %r675, %r897, %r671;
$L__BB1_103:
	mul.f32 	%f667, %f110, %f46;
	mov.b32 	%r676, %f667;
	setp.lt.s32 	%p120, %r676, 0;
	shr.u32 	%r677, %r896, 30;
	shf.l.wrap.b32 	%r678, %r897, %r896, 2;
	shl.b32 	%r679, %r897, 2;
	shr.u32 	%r680, %r678, 31;
	add.s32 	%r681, %r680, %r677;
	neg.s32 	%r682, %r681;
	selp.b32 	%r898, %r682, %r681, %p120;
	xor.b32  	%r683, %r678, %r676;
	shr.s32 	%r684, %r678, 31;
	xor.b32  	%r685, %r684, %r678;
	xor.b32  	%r686, %r684, %r679;
	cvt.u64.u32 	%rd209, %r685;
	shl.b64 	%rd210, %rd209, 32;
	cvt.u64.u32 	%rd211, %r686;
	or.b64  	%rd212, %rd210, %rd211;
	cvt.rn.f64.s64 	%fd24, %rd212;
	mul.f64 	%fd25, %fd24, 0d3BF921FB54442D19;
	cvt.rn.f32.f64 	%f668, %fd25;
	neg.f32 	%f669, %f668;
	setp.lt.s32 	%p121, %r683, 0;
	selp.f32 	%f982, %f669, %f668, %p121;
$L__BB1_104:
	add.s32 	%r687, %r898, 1;
	mul.rn.f32 	%f670, %f982, %f982;
	and.b32  	%r688, %r898, 1;
	setp.eq.b32 	%p122, %r688, 1;
	selp.f32 	%f671, %f982, 0f3F800000, %p122;
	fma.rn.f32 	%f672, %f670, %f671, 0f00000000;
	fma.rn.f32 	%f673, %f670, 0f37CBAC00, 0fBAB607ED;
	selp.f32 	%f674, 0fB94D4153, %f673, %p122;
	selp.f32 	%f675, 0f3C0885E4, 0f3D2AAABB, %p122;
	fma.rn.f32 	%f676, %f674, %f670, %f675;
	selp.f32 	%f677, 0fBE2AAAA8, 0fBEFFFFFF, %p122;
	fma.rn.f32 	%f678, %f676, %f670, %f677;
	fma.rn.f32 	%f679, %f678, %f672, %f671;
	and.b32  	%r689, %r687, 2;
	setp.eq.s32 	%p123, %r689, 0;
	mov.f32 	%f680, 0f00000000;
	sub.f32 	%f681, %f680, %f679;
	selp.f32 	%f129, %f679, %f681, %p123;
	mul.f32 	%f682, %f115, 0f3F22F983;
	cvt.rni.s32.f32 	%r902, %f682;
	cvt.rn.f32.s32 	%f683, %r902;
	fma.rn.f32 	%f684, %f683, 0fBFC90FDA, %f115;
	fma.rn.f32 	%f685, %f683, 0fB3A22168, %f684;
	fma.rn.f32 	%f983, %f683, 0fA7C234C5, %f685;
	abs.f32 	%f131, %f115;
	setp.ltu.f32 	%p124, %f131, 0f47CE4780;
	@%p124 bra 	$L__BB1_112;
	setp.neu.f32 	%p125, %f131, 0f7F800000;
	@%p125 bra 	$L__BB1_107;
	mov.f32 	%f688, 0f00000000;
	mul.rn.f32 	%f983, %f115, %f688;
	mov.b32 	%r902, 0;
	bra.uni 	$L__BB1_112;
$L__BB1_107:
	mov.b32 	%r203, %f115;
	shl.b32 	%r691, %r203, 8;
	or.b32  	%r204, %r691, -2147483648;
	mov.b64 	%rd278, 0;
	mov.b32 	%r899, 0;
$L__BB1_108:
	.pragma "nounroll";
	mul.wide.u32 	%rd214, %r899, 4;
	mov.u64 	%rd215, __cudart_i2opi_f;
	add.s64 	%rd216, %rd215, %rd214;
	ld.global.nc.u32 	%r692, [%rd216];
	mad.wide.u32 	%rd217, %r692, %r204, %rd278;
	shr.u64 	%rd278, %rd217, 32;
	add.s64 	%rd218, %rd4, %rd214;
	st.local.u32 	[%rd218], %rd217;
	add.s32 	%r899, %r899, 1;
	setp.ne.s32 	%p126, %r899, 6;
	@%p126 bra 	$L__BB1_108;
	shr.u32 	%r693, %r203, 23;
	st.local.u32 	[%rd4+24], %rd278;
	and.b32  	%r694, %r693, 31;
	and.b32  	%r695, %r693, 224;
	add.s32 	%r696, %r695, -128;
	shr.u32 	%r697, %r696, 5;
	mul.wide.u32 	%rd219, %r697, 4;
	sub.s64 	%rd54, %rd4, %rd219;
	ld.local.u32 	%r900, [%rd54+24];
	ld.local.u32 	%r901, [%rd54+20];
	setp.eq.s32 	%p127, %r694, 0;
	@%p127 bra 	$L__BB1_111;
	shr.u32 	%r698, %r203, 23;
	and.b32  	%r699, %r698, 31;
	shf.l.wrap.b32 	%r900, %r901, %r900, %r699;
	ld.local.u32 	%r700, [%rd54+16];
	shf.l.wrap.b32 	%r901, %r700, %r901, %r699;
$L__BB1_111:
	shr.u32 	%r701, %r900, 30;
	shf.l.wrap.b32 	%r702, %r901, %r900, 2;
	shl.b32 	%r703, %r901, 2;
	shr.u32 	%r704, %r702, 31;
	add.s32 	%r705, %r704, %r701;
	neg.s32 	%r706, %r705;
	setp.lt.s32 	%p128, %r203, 0;
	selp.b32 	%r902, %r706, %r705, %p128;
	xor.b32  	%r707, %r702, %r203;
	shr.s32 	%r708, %r702, 31;
	xor.b32  	%r709, %r708, %r702;
	xor.b32  	%r710, %r708, %r703;
	cvt.u64.u32 	%rd220, %r709;
	shl.b64 	%rd221, %rd220, 32;
	cvt.u64.u32 	%rd222, %r710;
	or.b64  	%rd223, %rd221, %rd222;
	cvt.rn.f64.s64 	%fd26, %rd223;
	mul.f64 	%fd27, %fd26, 0d3BF921FB54442D19;
	cvt.rn.f32.f64 	%f686, %fd27;
	neg.f32 	%f687, %f686;
	setp.lt.s32 	%p129, %r707, 0;
	selp.f32 	%f983, %f687, %f686, %p129;
$L__BB1_112:
	add.s32 	%r712, %r902, 1;
	mul.rn.f32 	%f689, %f983, %f983;
	and.b32  	%r713, %r902, 1;
	setp.eq.b32 	%p130, %r713, 1;
	selp.f32 	%f690, %f983, 0f3F800000, %p130;
	fma.rn.f32 	%f691, %f689, %f690, 0f00000000;
	fma.rn.f32 	%f692, %f689, 0f37CBAC00, 0fBAB607ED;
	selp.f32 	%f693, 0fB94D4153, %f692, %p130;
	selp.f32 	%f694, 0f3C0885E4, 0f3D2AAABB, %p130;
	fma.rn.f32 	%f695, %f693, %f689, %f694;
	selp.f32 	%f696, 0fBE2AAAA8, 0fBEFFFFFF, %p130;
	fma.rn.f32 	%f697, %f695, %f689, %f696;
	fma.rn.f32 	%f698, %f697, %f691, %f690;
	and.b32  	%r714, %r712, 2;
	setp.eq.s32 	%p131, %r714, 0;
	mov.f32 	%f699, 0f00000000;
	sub.f32 	%f700, %f699, %f698;
	selp.f32 	%f701, %f698, %f700, %p131;
	mul.f32 	%f135, %f129, %f701;
	mul.f32 	%f702, %f114, %f46;
	mul.f32 	%f136, %f702, 0f3F000000;
	mul.f32 	%f703, %f136, 0f3F22F983;
	cvt.rni.s32.f32 	%r910, %f703;
	cvt.rn.f32.s32 	%f704, %r910;
	fma.rn.f32 	%f705, %f704, 0fBFC90FDA, %f136;
	fma.rn.f32 	%f706, %f704, 0fB3A22168, %f705;
	fma.rn.f32 	%f985, %f704, 0fA7C234C5, %f706;
	abs.f32 	%f138, %f136;
	setp.ltu.f32 	%p132, %f138, 0f47CE4780;
	mov.u32 	%r906, %r910;
	mov.f32 	%f984, %f985;
	@%p132 bra 	$L__BB1_120;
	setp.neu.f32 	%p133, %f138, 0f7F800000;
	@%p133 bra 	$L__BB1_115;
	mov.f32 	%f709, 0f00000000;
	mul.rn.f32 	%f984, %f136, %f709;
	mov.b32 	%r906, 0;
	bra.uni 	$L__BB1_120;
$L__BB1_115:
	mov.b32 	%r716, %f136;
	shl.b32 	%r717, %r716, 8;
	or.b32  	%r216, %r717, -2147483648;
	mov.b64 	%rd279, 0;
	mov.b32 	%r903, 0;
$L__BB1_116:
	.pragma "nounroll";
	mul.wide.u32 	%rd225, %r903, 4;
	mov.u64 	%rd226, __cudart_i2opi_f;
	add.s64 	%rd227, %rd226, %rd225;
	ld.global.nc.u32 	%r718, [%rd227];
	mad.wide.u32 	%rd228, %r718, %r216, %rd279;
	shr.u64 	%rd279, %rd228, 32;
	add.s64 	%rd229, %rd3, %rd225;
	st.local.u32 	[%rd229], %rd228;
	add.s32 	%r903, %r903, 1;
	setp.ne.s32 	%p134, %r903, 6;
	@%p134 bra 	$L__BB1_116;
	mov.b32 	%r719, %f136;
	shr.u32 	%r720, %r719, 23;
	st.local.u32 	[%rd3+24], %rd279;
	and.b32  	%r721, %r720, 31;
	and.b32  	%r722, %r720, 224;
	add.s32 	%r723, %r722, -128;
	shr.u32 	%r724, %r723, 5;
	mul.wide.u32 	%rd230, %r724, 4;
	sub.s64 	%rd57, %rd3, %rd230;
	ld.local.u32 	%r904, [%rd57+24];
	ld.local.u32 	%r905, [%rd57+20];
	setp.eq.s32 	%p135, %r721, 0;
	@%p135 bra 	$L__BB1_119;
	mov.b32 	%r725, %f136;
	shr.u32 	%r726, %r725, 23;
	and.b32  	%r727, %r726, 31;
	shf.l.wrap.b32 	%r904, %r905, %r904, %r727;
	ld.local.u32 	%r728, [%rd57+16];
	shf.l.wrap.b32 	%r905, %r728, %r905, %r727;
$L__BB1_119:
	shr.u32 	%r729, %r904, 30;
	shf.l.wrap.b32 	%r730, %r905, %r904, 2;
	shl.b32 	%r731, %r905, 2;
	shr.u32 	%r732, %r730, 31;
	add.s32 	%r733, %r732, %r729;
	neg.s32 	%r734, %r733;
	mov.b32 	%r735, %f136;
	setp.lt.s32 	%p136, %r735, 0;
	selp.b32 	%r906, %r734, %r733, %p136;
	xor.b32  	%r736, %r730, %r735;
	shr.s32 	%r737, %r730, 31;
	xor.b32  	%r738, %r737, %r730;
	xor.b32  	%r739, %r737, %r731;
	cvt.u64.u32 	%rd231, %r738;
	shl.b64 	%rd232, %rd231, 32;
	cvt.u64.u32 	%rd233, %r739;
	or.b64  	%rd234, %rd232, %rd233;
	cvt.rn.f64.s64 	%fd28, %rd234;
	mul.f64 	%fd29, %fd28, 0d3BF921FB54442D19;
	cvt.rn.f32.f64 	%f707, %fd29;
	neg.f32 	%f708, %f707;
	setp.lt.s32 	%p137, %r736, 0;
	selp.f32 	%f984, %f708, %f707, %p137;
$L__BB1_120:
	mul.rn.f32 	%f710, %f984, %f984;
	and.b32  	%r741, %r906, 1;
	setp.eq.b32 	%p139, %r741, 1;
	selp.f32 	%f711, 0f3F800000, %f984, %p139;
	fma.rn.f32 	%f712, %f710, %f711, 0f00000000;
	fma.rn.f32 	%f713, %f710, 0f37CBAC00, 0fBAB607ED;
	selp.f32 	%f714, %f713, 0fB94D4153, %p139;
	selp.f32 	%f715, 0f3D2AAABB, 0f3C0885E4, %p139;
	fma.rn.f32 	%f716, %f714, %f710, %f715;
	selp.f32 	%f717, 0fBEFFFFFF, 0fBE2AAAA8, %p139;
	fma.rn.f32 	%f718, %f716, %f710, %f717;
	fma.rn.f32 	%f719, %f718, %f712, %f711;
	and.b32  	%r742, %r906, 2;
	setp.eq.s32 	%p140, %r742, 0;
	mov.f32 	%f720, 0f00000000;
	sub.f32 	%f721, %f720, %f719;
	selp.f32 	%f722, %f719, %f721, %p140;
	mul.f32 	%f142, %f135, %f722;
	@%p132 bra 	$L__BB1_128;
	setp.neu.f32 	%p141, %f138, 0f7F800000;
	@%p141 bra 	$L__BB1_123;
	mov.f32 	%f725, 0f00000000;
	mul.rn.f32 	%f985, %f136, %f725;
	mov.b32 	%r910, 0;
	bra.uni 	$L__BB1_128;
$L__BB1_123:
	mov.b32 	%r227, %f136;
	shl.b32 	%r744, %r227, 8;
	or.b32  	%r228, %r744, -2147483648;
	mov.b64 	%rd280, 0;
	mov.b32 	%r907, 0;
$L__BB1_124:
	.pragma "nounroll";
	mul.wide.u32 	%rd236, %r907, 4;
	add.s64 	%rd238, %rd237, %rd236;
	ld.global.nc.u32 	%r745, [%rd238];
	mad.wide.u32 	%rd239, %r745, %r228, %rd280;
	shr.u64 	%rd280, %rd239, 32;
	add.s64 	%rd240, %rd2, %rd236;
	st.local.u32 	[%rd240], %rd239;
	add.s32 	%r907, %r907, 1;
	setp.ne.s32 	%p142, %r907, 6;
	@%p142 bra 	$L__BB1_124;
	shr.u32 	%r746, %r227, 23;
	st.local.u32 	[%rd2+24], %rd280;
	and.b32  	%r747, %r746, 31;
	and.b32  	%r748, %r746, 224;
	add.s32 	%r749, %r748, -128;
	shr.u32 	%r750, %r749, 5;
	mul.wide.u32 	%rd241, %r750, 4;
	sub.s64 	%rd60, %rd2, %rd241;
	ld.local.u32 	%r908, [%rd60+24];
	ld.local.u32 	%r909, [%rd60+20];
	setp.eq.s32 	%p143, %r747, 0;
	@%p143 bra 	$L__BB1_127;
	shr.u32 	%r751, %r227, 23;
	and.b32  	%r752, %r751, 31;
	shf.l.wrap.b32 	%r908, %r909, %r908, %r752;
	ld.local.u32 	%r753, [%rd60+16];
	shf.l.wrap.b32 	%r909, %r753, %r909, %r752;
$L__BB1_127:
	shr.u32 	%r754, %r908, 30;
	shf.l.wrap.b32 	%r755, %r909, %r908, 2;
	shl.b32 	%r756, %r909, 2;
	shr.u32 	%r757, %r755, 31;
	add.s32 	%r758, %r757, %r754;
	neg.s32 	%r759, %r758;
	setp.lt.s32 	%p144, %r227, 0;
	selp.b32 	%r910, %r759, %r758, %p144;
	xor.b32  	%r760, %r755, %r227;
	shr.s32 	%r761, %r755, 31;
	xor.b32  	%r762, %r761, %r755;
	xor.b32  	%r763, %r761, %r756;
	cvt.u64.u32 	%rd242, %r762;
	shl.b64 	%rd243, %rd242, 32;
	cvt.u64.u32 	%rd244, %r763;
	or.b64  	%rd245, %rd243, %rd244;
	cvt.rn.f64.s64 	%fd30, %rd245;
	mul.f64 	%fd31, %fd30, 0d3BF921FB54442D19;
	cvt.rn.f32.f64 	%f723, %fd31;
	neg.f32 	%f724, %f723;
	setp.lt.s32 	%p145, %r760, 0;
	selp.f32 	%f985, %f724, %f723, %p145;
$L__BB1_128:
	ld.param.f32 	%f941, [_Z18metropolisSAKernelPK10StationGPUifffffff16MetropolisParamsP17curandStateXORWOWPfS5_S5_i_param_8];
	ld.param.u32 	%r821, [_Z18metropolisSAKernelPK10StationGPUifffffff16MetropolisParamsP17curandStateXORWOWPfS5_S5_i_param_1];
	mul.rn.f32 	%f726, %f985, %f985;
	and.b32  	%r765, %r910, 1;
	setp.eq.b32 	%p146, %r765, 1;
	selp.f32 	%f727, 0f3F800000, %f985, %p146;
	fma.rn.f32 	%f728, %f726, %f727, 0f00000000;
	fma.rn.f32 	%f729, %f726, 0f37CBAC00, 0fBAB607ED;
	selp.f32 	%f730, %f729, 0fB94D4153, %p146;
	selp.f32 	%f731, 0f3D2AAABB, 0f3C0885E4, %p146;
	fma.rn.f32 	%f732, %f730, %f726, %f731;
	selp.f32 	%f733, 0fBEFFFFFF, 0fBE2AAAA8, %p146;
	fma.rn.f32 	%f734, %f732, %f726, %f733;
	fma.rn.f32 	%f735, %f734, %f728, %f727;
	and.b32  	%r766, %r910, 2;
	setp.eq.s32 	%p147, %r766, 0;
	mov.f32 	%f736, 0f00000000;
	sub.f32 	%f737, %f736, %f735;
	selp.f32 	%f738, %f735, %f737, %p147;
	fma.rn.f32 	%f739, %f142, %f738, %f126;
	sqrt.rn.f32 	%f740, %f739;
	mov.f32 	%f741, 0f3F800000;
	sub.f32 	%f742, %f741, %f739;
	sqrt.rn.f32 	%f743, %f742;
	abs.f32 	%f744, %f743;
	abs.f32 	%f745, %f740;
	setp.gt.f32 	%p148, %f745, %f744;
	selp.f32 	%f746, %f745, %f744, %p148;
	selp.f32 	%f747, %f744, %f745, %p148;
	div.rn.f32 	%f748, %f747, %f746;
	mul.f32 	%f749, %f748, %f748;
	fma.rn.f32 	%f750, %f749, 0f3B33710B, 0fBC807748;
	fma.rn.f32 	%f751, %f750, %f749, 0f3D2CDAB2;
	fma.rn.f32 	%f752, %f751, %f749, 0fBD992D10;
	fma.rn.f32 	%f753, %f752, %f749, 0f3DD9EA6C;
	fma.rn.f32 	%f754, %f753, %f749, 0fBE117CB1;
	fma.rn.f32 	%f755, %f754, %f749, 0f3E4CBCE0;
	fma.rn.f32 	%f756, %f755, %f749, 0fBEAAAA7D;
	mul.f32 	%f757, %f749, %f756;
	fma.rn.f32 	%f758, %f757, %f748, %f748;
	neg.f32 	%f759, %f758;
	fma.rn.f32 	%f760, 0f3F6EE581, 0f3FD774EB, %f759;
	selp.f32 	%f761, %f760, %f758, %p148;
	selp.f32 	%f762, 0f3F6EE581, 0f3FEEE581, %p148;
	selp.f32 	%f763, %f758, %f759, %p148;
	mov.b32 	%r767, %f743;
	fma.rn.f32 	%f764, %f762, 0f3FD774EB, %f763;
	setp.lt.s32 	%p149, %r767, 0;
	selp.f32 	%f765, %f764, %f761, %p149;
	add.f32 	%f766, %f745, %f744;
	setp.eq.f32 	%p150, %f746, 0f00000000;
	selp.f32 	%f767, 0f40490FDB, 0f00000000, %p149;
	setp.eq.f32 	%p151, %f744, %f745;
	selp.f32 	%f768, 0f4016CBE4, 0f3F490FDB, %p149;
	selp.f32 	%f769, %f768, %f765, %p151;
	selp.f32 	%f770, %f767, %f769, %p150;
	abs.f32 	%f771, %f766;
	setp.nan.f32 	%p152, %f771, %f771;
	copysign.f32 	%f772, %f740, %f770;
	selp.f32 	%f773, %f766, %f772, %p152;
	add.f32 	%f774, %f773, %f773;
	ld.const.f32 	%f775, [EARTH_RADIUS];
	mul.f32 	%f776, %f775, %f774;
	mul.f32 	%f777, %f776, %f776;
	fma.rn.f32 	%f778, %f111, %f111, %f777;
	sqrt.rn.f32 	%f779, %f778;
	div.rn.f32 	%f780, %f779, %f941;
	add.f32 	%f781, %f108, %f780;
	ld.global.f32 	%f782, [%rd43+8];
	sub.f32 	%f783, %f782, %f781;
	fma.rn.f32 	%f986, %f783, %f783, %f986;
	add.s32 	%r886, %r886, 1;
	setp.ne.s32 	%p153, %r886, %r821;
	@%p153 bra 	$L__BB1_82;
$L__BB1_129:
	ld.param.u32 	%r822, [_Z18metropolisSAKernelPK10StationGPUifffffff16MetropolisParamsP17curandStateXORWOWPfS5_S5_i_param_1];
	cvt.rn.f32.s32 	%f784, %r822;
	div.rn.f32 	%f785, %f986, %f784;
	sqrt.rn.f32 	%f148, %f785;
	setp.lt.f32 	%p154, %f148, %f968;
	mov.u32 	%r865, %r880;
	@%p154 bra 	$L__BB1_131;
	sub.f32 	%f786, %f148, %f968;
	neg.f32 	%f787, %f786;
	div.rn.f32 	%f788, %f787, %f1010;
	fma.rn.f32 	%f789, %f788, 0f3BBB989D, 0f3F000000;
	cvt.sat.f32.f32 	%f790, %f789;
	mov.f32 	%f791, 0f4B400001;
	mov.f32 	%f792, 0f437C0000;
	fma.rm.f32 	%f793, %f790, %f792, %f791;
	add.f32 	%f794, %f793, 0fCB40007F;
	neg.f32 	%f795, %f794;
	fma.rn.f32 	%f796, %f788, 0f3FB8AA3B, %f795;
	fma.rn.f32 	%f797, %f788, 0f32A57060, %f796;
	mov.b32 	%r768, %f793;
	shl.b32 	%r769, %r768, 23;
	mov.b32 	%f798, %r769;
	ex2.approx.ftz.f32 	%f799, %f797;
	mul.f32 	%f800, %f799, %f798;
	shr.u32 	%r770, %r861, 2;
	xor.b32  	%r771, %r770, %r861;
	shl.b32 	%r772, %r880, 4;
	shl.b32 	%r773, %r771, 1;
	xor.b32  	%r774, %r772, %r773;
	xor.b32  	%r775, %r774, %r880;
	xor.b32  	%r865, %r775, %r771;
	add.s32 	%r911, %r911, 362437;
	add.s32 	%r776, %r865, %r911;
	cvt.rn.f32.u32 	%f801, %r776;
	fma.rn.f32 	%f802, %f801, 0f2F800000, 0f2F000000;
	setp.geu.f32 	%p155, %f802, %f800;
	mov.u32 	%r861, %r862;
	mov.u32 	%r862, %r863;
	mov.u32 	%r863, %r864;
	mov.u32 	%r864, %r880;
	mov.u32 	%r860, %r911;
	@%p155 bra 	$L__BB1_133;
$L__BB1_131:
	add.s32 	%r859, %r859, 1;
	setp.geu.f32 	%p156, %f148, %f996;
	mov.u32 	%r860, %r911;
	mov.f32 	%f972, %f109;
	mov.f32 	%f971, %f110;
	mov.f32 	%f970, %f111;
	mov.f32 	%f969, %f108;
	mov.f32 	%f968, %f148;
	@%p156 bra 	$L__BB1_133;
	mov.f32 	%f992, %f109;
	mov.f32 	%f993, %f110;
	mov.f32 	%f994, %f111;
	mov.f32 	%f995, %f108;
	mov.f32 	%f996, %f148;
$L__BB1_133:
	add.s32 	%r858, %r858, 1;
	setp.ne.s32 	%p157, %r858, %r277;
	@%p157 bra 	$L__BB1_54;
$L__BB1_134:
	abs.f32 	%f170, %f218;
	add.s32 	%r850, %r859, %r850;
	add.s32 	%r848, %r90, 1;
	cvt.rn.f32.s32 	%f803, %r859;
	cvt.rn.f32.s32 	%f804, %r277;
	div.rn.f32 	%f172, %f803, %f804;
	setp.gt.s32 	%p158, %r279, 1;
	@%p158 bra 	$L__BB1_138;
	setp.eq.s32 	%p161, %r279, 0;
	@%p161 bra 	$L__BB1_153;
	setp.eq.s32 	%p162, %r279, 1;
	@%p162 bra 	$L__BB1_137;
	bra.uni 	$L__BB1_162;
$L__BB1_137:
	cvt.rn.f32.u32 	%f829, %r848;
	mul.f32 	%f830, %f218, %f829;
	sub.f32 	%f1010, %f216, %f830;
	bra.uni 	$L__BB1_163;
$L__BB1_138:
	setp.eq.s32 	%p159, %r279, 2;
	@%p159 bra 	$L__BB1_161;
	setp.ne.s32 	%p160, %r279, 3;
	@%p160 bra 	$L__BB1_162;
	add.f32 	%f858, %f219, 0f3DCCCCCD;
	setp.leu.f32 	%p184, %f172, %f858;
	@%p184 bra 	$L__BB1_142;
	mul.f32 	%f1010, %f1010, 0f3F59999A;
	bra.uni 	$L__BB1_163;
$L__BB1_142:
	add.f32 	%f859, %f219, 0fBDCCCCCD;
	setp.geu.f32 	%p185, %f172, %f859;
	mov.f32 	%f1008, 0f3F800000;
	@%p185 bra 	$L__BB1_144;
	mul.f32 	%f1010, %f1010, 0f3F7AE148;
	bra.uni 	$L__BB1_163;
$L__BB1_144:
	setp.eq.f32 	%p186, %f218, 0f00000000;
	cvt.rn.f32.u32 	%f861, %r848;
	cvt.rn.f32.u32 	%f862, %r278;
	div.rn.f32 	%f863, %f861, %f862;
	mov.f32 	%f860, 0f3F800000;
	sub.f32 	%f176, %f860, %f863;
	abs.f32 	%f177, %f176;
	setp.lt.f32 	%p187, %f177, 0f00800000;
	mul.f32 	%f864, %f177, 0f4B800000;
	selp.f32 	%f865, %f864, %f177, %p187;
	selp.f32 	%f866, 0fC1C00000, 0f00000000, %p187;
	mov.b32 	%r793, %f865;
	add.s32 	%r794, %r793, -1060439283;
	and.b32  	%r795, %r794, -8388608;
	sub.s32 	%r796, %r793, %r795;
	mov.b32 	%f867, %r796;
	cvt.rn.f32.s32 	%f868, %r795;
	fma.rn.f32 	%f869, %f868, 0f34000000, %f866;
	add.f32 	%f870, %f867, 0fBF800000;
	add.f32 	%f871, %f867, 0f3F800000;
	rcp.approx.ftz.f32 	%f872, %f871;
	add.f32 	%f873, %f870, %f870;
	mul.f32 	%f874, %f873, %f872;
	mul.f32 	%f875, %f874, %f874;
	sub.f32 	%f876, %f870, %f874;
	add.f32 	%f877, %f876, %f876;
	neg.f32 	%f878, %f874;
	fma.rn.f32 	%f879, %f878, %f870, %f877;
	mul.rn.f32 	%f880, %f872, %f879;
	fma.rn.f32 	%f881, %f875, 0f3A2C32E4, 0f3B52E7DB;
	fma.rn.f32 	%f882, %f881, %f875, 0f3C93BB73;
	fma.rn.f32 	%f883, %f882, %f875, 0f3DF6384F;
	mul.rn.f32 	%f884, %f883, %f875;
	fma.rn.f32 	%f885, %f874, 0f3FB8AA3B, %f869;
	sub.f32 	%f886, %f869, %f885;
	fma.rn.f32 	%f887, %f874, 0f3FB8AA3B, %f886;
	fma.rn.f32 	%f888, %f880, 0f3FB8AA3B, %f887;
	fma.rn.f32 	%f889, %f874, 0f32A55E34, %f888;
	mul.f32 	%f890, %f884, 0f40400000;
	fma.rn.f32 	%f891, %f890, %f880, %f889;
	fma.rn.f32 	%f892, %f884, %f874, %f891;
	add.rn.f32 	%f893, %f885, %f892;
	neg.f32 	%f894, %f885;
	add.rn.f32 	%f895, %f893, %f894;
	neg.f32 	%f896, %f895;
	add.rn.f32 	%f897, %f892, %f896;
	mul.rn.f32 	%f898, %f893, %f218;
	neg.f32 	%f899, %f898;
	fma.rn.f32 	%f900, %f893, %f218, %f899;
	fma.rn.f32 	%f901, %f897, %f218, %f900;
	cvt.rni.f32.f32 	%f902, %f898;
	sub.f32 	%f903, %f898, %f902;
	add.f32 	%f904, %f903, %f901;
	fma.rn.f32 	%f905, %f904, 0f391FCB8E, 0f3AAF85ED;
	fma.rn.f32 	%f906, %f905, %f904, 0f3C1D9856;
	fma.rn.f32 	%f907, %f906, %f904, 0f3D6357BB;
	fma.rn.f32 	%f908, %f907, %f904, 0f3E75FDEC;
	fma.rn.f32 	%f909, %f908, %f904, 0f3F317218;
	fma.rn.f32 	%f910, %f909, %f904, 0f3F800000;
	cvt.rzi.s32.f32 	%r797, %f902;
	setp.gt.f32 	%p188, %f902, 0f00000000;
	selp.b32 	%r798, 0, -2097152000, %p188;
	add.s32 	%r799, %r798, 2130706432;
	mov.b32 	%f911, %r799;
	mul.f32 	%f912, %f910, %f911;
	shl.b32 	%r800, %r797, 23;
	sub.s32 	%r801, %r800, %r798;
	mov.b32 	%f913, %r801;
	mul.f32 	%f914, %f912, %f913;
	abs.f32 	%f915, %f898;
	setp.gt.f32 	%p189, %f915, 0f43180000;
	setp.lt.f32 	%p190, %f898, 0f00000000;
	selp.f32 	%f916, 0f00000000, 0f7F800000, %p190;
	selp.f32 	%f178, %f916, %f914, %p189;
	setp.eq.f32 	%p191, %f176, 0f3F800000;
	or.pred  	%p192, %p186, %p191;
	@%p192 bra 	$L__BB1_152;
	setp.num.f32 	%p193, %f170, %f170;
	setp.num.f32 	%p194, %f177, %f177;
	and.pred  	%p195, %p194, %p193;
	@%p195 bra 	$L__BB1_147;
	add.rn.f32 	%f1008, %f176, %f218;
	bra.uni 	$L__BB1_152;
$L__BB1_147:
	setp.neu.f32 	%p196, %f176, 0f00000000;
	setp.neu.f32 	%p197, %f177, 0f7F800000;
	and.pred  	%p198, %p196, %p197;
	@%p198 bra 	$L__BB1_149;
	setp.lt.f32 	%p205, %f218, 0f00000000;
	setp.neu.f32 	%p206, %f49, 0f3F800000;
	add.f32 	%f920, %f176, %f176;
	mov.b32 	%r802, %f920;
	xor.b32  	%r803, %r802, 2139095040;
	selp.b32 	%r804, %r803, %r802, %p205;
	and.b32  	%r805, %r804, 2147483647;
	selp.b32 	%r806, %r805, %r804, %p206;
	mov.b32 	%f1008, %r806;
	bra.uni 	$L__BB1_152;
$L__BB1_149:
	setp.eq.f32 	%p199, %f170, 0f7F800000;
	setp.eq.f32 	%p200, %f176, 0fBF800000;
	and.pred  	%p201, %p200, %p199;
	@%p201 bra 	$L__BB1_152;
	setp.geu.f32 	%p202, %f176, 0f00000000;
	mov.f32 	%f1008, %f178;
	@%p202 bra 	$L__BB1_152;
	setp.neu.f32 	%p203, %f218, %f50;
	setp.neu.f32 	%p204, %f49, 0f3F800000;
	neg.f32 	%f918, %f178;
	selp.f32 	%f919, %f178, %f918, %p204;
	selp.f32 	%f1008, 0f7FFFFFFF, %f919, %p203;
$L__BB1_152:
	mul.f32 	%f1010, %f216, %f1008;
	bra.uni 	$L__BB1_163;
$L__BB1_153:
	setp.eq.f32 	%p166, %f218, 0f3F800000;
	div.s32 	%r782, %r848, %r277;
	cvt.rn.f32.s32 	%f185, %r782;
	mul.f32 	%f832, %f185, 0f3F000000;
	cvt.rzi.f32.f32 	%f833, %f832;
	add.f32 	%f834, %f833, %f833;
	sub.f32 	%f835, %f185, %f834;
	abs.f32 	%f186, %f835;
	mul.rn.f32 	%f836, %f47, %f185;
	neg.f32 	%f837, %f836;
	fma.rn.f32 	%f838, %f47, %f185, %f837;
	fma.rn.f32 	%f839, %f48, %f185, %f838;
	cvt.rni.f32.f32 	%f840, %f836;
	sub.f32 	%f841, %f836, %f840;
	add.f32 	%f842, %f841, %f839;
	fma.rn.f32 	%f843, %f842, 0f391FCB8E, 0f3AAF85ED;
	fma.rn.f32 	%f844, %f843, %f842, 0f3C1D9856;
	fma.rn.f32 	%f845, %f844, %f842, 0f3D6357BB;
	fma.rn.f32 	%f846, %f845, %f842, 0f3E75FDEC;
	fma.rn.f32 	%f847, %f846, %f842, 0f3F317218;
	fma.rn.f32 	%f848, %f847, %f842, 0f3F800000;
	cvt.rzi.s32.f32 	%r783, %f840;
	setp.gt.f32 	%p167, %f840, 0f00000000;
	selp.b32 	%r784, 0, -2097152000, %p167;
	add.s32 	%r785, %r784, 2130706432;
	mov.b32 	%f849, %r785;
	mul.f32 	%f850, %f848, %f849;
	shl.b32 	%r786, %r783, 23;
	sub.s32 	%r787, %r786, %r784;
	mov.b32 	%f851, %r787;
	mul.f32 	%f852, %f850, %f851;
	abs.f32 	%f853, %f836;
	setp.gt.f32 	%p168, %f853, 0f43180000;
	setp.lt.f32 	%p169, %f836, 0f00000000;
	selp.f32 	%f854, 0f00000000, 0f7F800000, %p169;
	selp.f32 	%f187, %f854, %f852, %p168;
	setp.eq.s32 	%p170, %r782, 0;
	or.pred  	%p171, %p166, %p170;
	mov.f32 	%f1009, 0f3F800000;
	@%p171 bra 	$L__BB1_160;
	setp.num.f32 	%p172, %f170, %f170;
	abs.f32 	%f855, %f185;
	setp.num.f32 	%p173, %f855, %f855;
	and.pred  	%p174, %p172, %p173;
	@%p174 bra 	$L__BB1_156;
	add.rn.f32 	%f1009, %f218, %f185;
	bra.uni 	$L__BB1_160;
$L__BB1_156:
	@%p175 bra 	$L__BB1_158;
	setp.neu.f32 	%p182, %f186, 0f3F800000;
	setp.lt.s32 	%p183, %r782, 0;
	add.f32 	%f857, %f218, %f218;
	mov.b32 	%r788, %f857;
	xor.b32  	%r789, %r788, 2139095040;
	selp.b32 	%r790, %r789, %r788, %p183;
	and.b32  	%r791, %r790, 2147483647;
	selp.b32 	%r792, %r791, %r790, %p182;
	mov.b32 	%f1009, %r792;
	bra.uni 	$L__BB1_160;
$L__BB1_158:
	setp.geu.f32 	%p176, %f218, 0f00000000;
	setp.eq.f32 	%p177, %f218, 0fBF800000;
	setp.eq.f32 	%p178, %f855, 0f7F800000;
	and.pred  	%p179, %p177, %p178;
	or.pred  	%p180, %p179, %p176;
	selp.f32 	%f1009, 0f3F800000, %f187, %p179;
	@%p180 bra 	$L__BB1_160;
	setp.neu.f32 	%p181, %f186, 0f3F800000;
	neg.f32 	%f856, %f187;
	selp.f32 	%f1009, %f187, %f856, %p181;
$L__BB1_160:
	mul.f32 	%f1010, %f216, %f1009;
	bra.uni 	$L__BB1_163;
$L__BB1_161:
	cvt.rn.f32.u32 	%f805, %r848;
	add.f32 	%f806, %f805, 0f3F800000;
	setp.lt.f32 	%p163, %f806, 0f00800000;
	mul.f32 	%f807, %f806, 0f4B000000;
	selp.f32 	%f808, %f807, %f806, %p163;
	selp.f32 	%f809, 0fC1B80000, 0f00000000, %p163;
	mov.b32 	%r778, %f808;
	add.s32 	%r779, %r778, -1059760811;
	and.b32  	%r780, %r779, -8388608;
	sub.s32 	%r781, %r778, %r780;
	mov.b32 	%f810, %r781;
	cvt.rn.f32.s32 	%f811, %r780;
	fma.rn.f32 	%f812, %f811, 0f34000000, %f809;
	add.f32 	%f813, %f810, 0fBF800000;
	fma.rn.f32 	%f814, %f813, 0fBE055027, 0f3E1039F6;
	fma.rn.f32 	%f815, %f814, %f813, 0fBDF8CDCC;
	fma.rn.f32 	%f816, %f815, %f813, 0f3E0F2955;
	fma.rn.f32 	%f817, %f816, %f813, 0fBE2AD8B9;
	fma.rn.f32 	%f818, %f817, %f813, 0f3E4CED0B;
	fma.rn.f32 	%f819, %f818, %f813, 0fBE7FFF22;
	fma.rn.f32 	%f820, %f819, %f813, 0f3EAAAA78;
	fma.rn.f32 	%f821, %f820, %f813, 0fBF000000;
	mul.f32 	%f822, %f813, %f821;
	fma.rn.f32 	%f823, %f822, %f813, %f813;
	fma.rn.f32 	%f824, %f812, 0f3F317218, %f823;
	setp.gt.u32 	%p164, %r778, 2139095039;
	fma.rn.f32 	%f825, %f808, 0f7F800000, 0f7F800000;
	selp.f32 	%f826, %f825, %f824, %p164;
	setp.eq.f32 	%p165, %f808, 0f00000000;
	selp.f32 	%f827, 0fFF800000, %f826, %p165;
	fma.rn.f32 	%f828, %f218, %f827, 0f3F800000;
	div.rn.f32 	%f1010, %f216, %f828;
	bra.uni 	$L__BB1_163;
$L__BB1_162:
	mul.f32 	%f1010, %f218, %f1010;
$L__BB1_163:
	ld.param.u64 	%rd262, [_Z18metropolisSAKernelPK10StationGPUifffffff16MetropolisParamsP17curandStateXORWOWPfS5_S5_i_param_12];
	mov.u32 	%r807, %ctaid.x;
	mov.u32 	%r808, %ntid.x;
	mov.u32 	%r809, %tid.x;
	mad.lo.s32 	%r810, %r807, %r808, %r809;
	mad.lo.s32 	%r811, %r278, %r810, %r90;
	cvta.to.global.u64 	%rd246, %rd262;
	mul.wide.s32 	%rd247, %r811, 4;
	add.s64 	%rd248, %rd246, %rd247;
	st.global.f32 	[%rd248], %f996;
	setp.geu.f32 	%p207, %f1010, %f217;
	setp.lt.s32 	%p208, %r848, %r278;
	and.pred  	%p209, %p207, %p208;
	@%p209 bra 	$L__BB1_52;
	cvt.rn.f32.s32 	%f1017, %r850;
	cvt.rn.f32.s32 	%f1018, %r931;
$L__BB1_165:
	ld.param.u64 	%rd263, [_Z18metropolisSAKernelPK10StationGPUifffffff16MetropolisParamsP17curandStateXORWOWPfS5_S5_i_param_13];
	ld.param.u64 	%rd261, [_Z18metropolisSAKernelPK10StationGPUifffffff16MetropolisParamsP17curandStateXORWOWPfS5_S5_i_param_11];
	ld.param.u64 	%rd260, [_Z18metropolisSAKernelPK10StationGPUifffffff16MetropolisParamsP17curandStateXORWOWPfS5_S5_i_param_10];
	mov.u32 	%r812, %ctaid.x;
	mov.u32 	%r813, %ntid.x;
	mov.u32 	%r814, %tid.x;
	mad.lo.s32 	%r815, %r812, %r813, %r814;
	mul.lo.s32 	%r816, %r815, 5;
	cvta.to.global.u64 	%rd249, %rd261;
	mul.wide.s32 	%rd250, %r816, 4;
	add.s64 	%rd251, %rd249, %rd250;
	st.global.f32 	[%rd251], %f992;
	st.global.f32 	[%rd251+4], %f993;
	st.global.f32 	[%rd251+8], %f994;
	st.global.f32 	[%rd251+12], %f995;
	st.global.f32 	[%rd251+16], %f996;
	div.rn.f32 	%f921, %f1017, %f1018;
	cvta.to.global.u64 	%rd252, %rd263;
	mul.wide.s32 	%rd253, %r815, 4;
	add.s64 	%rd254, %rd252, %rd253;
	st.global.f32 	[%rd254], %f921;
	cvta.to.global.u64 	%rd255, %rd260;
	mul.wide.s32 	%rd256, %r815, 48;
	add.s64 	%rd257, %rd255, %rd256;
	st.global.v2.u32 	[%rd257], {%r860, %r861};
	st.global.v2.u32 	[%rd257+8], {%r862, %r863};
	st.global.v2.u32 	[%rd257+16], {%r864, %r865};
	st.global.v2.u32 	[%rd257+24], {%r924, %r4};
	st.global.f32 	[%rd257+32], %f997;
	st.global.f64 	[%rd257+40], %fd1;
$L__BB1_166:
	ret;

}


// ===== COMPILED SASS (sm_100) =====

	.target	sm_100

	.elftype	@"ET_EXEC"


//--------------------- .note.nv.tkinfo           --------------------------
	.section	.note.nv.tkinfo,"",@"SHT_NOTE"
	.sectionflags	@"SHF_NOTE_NV_TKINFO"
	.tkinfo
        /*0018*/ 	.word	0x00000002
        /*0030*/ 	.string	""
        /*0030*/ 	.string	"ptxas"
        /*0030*/ 	.string	"Cuda compilation tools, release 13.0, V13.0.88"
        /*0030*/ 	.string	"Build cuda_13.0.r13.0/compiler.36424714_0"
        /*0030*/ 	.string	"-arch sm_100 -m 64 "



//--------------------- .note.nv.cuinfo           --------------------------
	.section	.note.nv.cuinfo,"",@"SHT_NOTE"
	.sectionflags	@"SHF_NOTE_NV_CUINFO"
        /*0018*/ 	.short	0x0002
        /*001a*/ 	.short	0x0064
        /*001c*/ 	.short	0x0082
	.zero		2


//--------------------- .nv.info                  --------------------------
	.section	.nv.info,"",@"SHT_CUDA_INFO"
	.align	4


	//----- nvinfo : EIATTR_REGCOUNT
	.align		4
        /*0000*/ 	.byte	0x04, 0x2f
        /*0002*/ 	.short	(.L_13 - .L_12)
	.align		4
.L_12:
        /*0004*/ 	.word	index@(_Z16initRandomStatesP17curandStateXORWOWmi)
        /*0008*/ 	.word	0x0000001f


	//----- nvinfo : EIATTR_FRAME_SIZE
	.align		4
.L_13:
        /*000c*/ 	.byte	0x04, 0x11
        /*000e*/ 	.short	(.L_15 - .L_14)
	.align		4
.L_14:
        /*0010*/ 	.word	index@(_Z16initRandomStatesP17curandStateXORWOWmi)
        /*0014*/ 	.word	0x00000000


	//----- nvinfo : EIATTR_REGCOUNT
	.align		4
.L_15:
        /*0018*/ 	.byte	0x04, 0x2f
        /*001a*/ 	.short	(.L_17 - .L_16)
	.align		4
.L_16:
        /*001c*/ 	.word	index@(_Z18metropolisSAKernelPK10StationGPUifffffff16MetropolisParamsP17curandStateXORWOWPfS5_S5_i)
        /*0020*/ 	.word	0x00000046


	//----- nvinfo : EIATTR_FRAME_SIZE
	.align		4
.L_17:
        /*0024*/ 	.byte	0x04, 0x11
        /*0026*/ 	.short	(.L_19 - .L_18)
	.align		4
.L_18:
        /*0028*/ 	.word	index@($__internal_1_$__cuda_sm3x_div_rn_noftz_f32_slowpath)
        /*002c*/ 	.word	0x00000020


	//----- nvinfo : EIATTR_FRAME_SIZE
	.align		4
.L_19:
        /*0030*/ 	.byte	0x04, 0x11
        /*0032*/ 	.short	(.L_21 - .L_20)
	.align		4
.L_20:
        /*0034*/ 	.word	index@($__internal_0_$__cuda_sm20_sqrt_rn_f32_slowpath)
        /*0038*/ 	.word	0x00000020


	//----- nvinfo : EIATTR_FRAME_SIZE
	.align		4
.L_21:
        /*003c*/ 	.byte	0x04, 0x11
        /*003e*/ 	.short	(.L_23 - .L_22)
	.align		4
.L_22:
        /*0040*/ 	.word	index@(_Z18metropolisSAKernelPK10StationGPUifffffff16MetropolisParamsP17curandStateXORWOWPfS5_S5_i)
        /*0044*/ 	.word	0x00000020


	//----- nvinfo : EIATTR_MIN_STACK_SIZE
	.align		4
.L_23:
        /*0048*/ 	.byte	0x04, 0x12
        /*004a*/ 	.short	(.L_25 - .L_24)
	.align		4
.L_24:
        /*004c*/ 	.word	index@(_Z18metropolisSAKernelPK10StationGPUifffffff16MetropolisParamsP17curandStateXORWOWPfS5_S5_i)
        /*0050*/ 	.word	0x00000020


	//----- nvinfo : EIATTR_MIN_STACK_SIZE
	.align		4
.L_25:
        /*0054*/ 	.byte	0x04, 0x12
        /*0056*/ 	.short	(.L_27 - .L_26)
	.align		4
.L_26:
        /*0058*/ 	.word	index@(_Z16initRandomStatesP17curandStateXORWOWmi)
        /*005c*/ 	.word	0x00000000
.L_27:


//--------------------- .nv.compat                --------------------------
	.section	.nv.compat,"",@"SHT_CUDA_COMPAT_INFO"
	.align	4
        /*0000*/ 	.byte	0x02, 0x09, 0x00, 0x00, 0x02, 0x02, 0x01, 0x00, 0x02, 0x05, 0x05, 0x00, 0x03, 0x07, 0x01, 0x01
        /*0010*/ 	.byte	0x02, 0x03, 0x00, 0x00, 0x02, 0x06, 0x01, 0x00, 0x04, 0x0b, 0x08, 0x00, 0x01, 0x00, 0x00, 0x00
        /*0020*/ 	.byte	0x00, 0x00, 0x00, 0x00


//--------------------- .nv.info._Z18metropolisSAKernelPK10StationGPUifffffff16MetropolisParamsP17curandStateXORWOWPfS5_S5_i --------------------------
	.section	.nv.info._Z18metropolisSAKernelPK10StationGPUifffffff16MetropolisParamsP17curandStateXORWOWPfS5_S5_i,"",@"SHT_CUDA_INFO"
	.sectionflags	@""
	.align	4


	//----- nvinfo : EIATTR_CUDA_API_VERSION
	.align		4
        /*0000*/ 	.byte	0x04, 0x37
        /*0002*/ 	.short	(.L_29 - .L_28)
.L_28:
        /*0004*/ 	.word	0x00000082


	//----- nvinfo : EIATTR_KPARAM_INFO
	.align		4
.L_29:
        /*0008*/ 	.byte	0x04, 0x17
        /*000a*/ 	.short	(.L_31 - .L_30)
.L_30:
        /*000c*/ 	.word	0x00000000
        /*0010*/ 	.short	0x000e
        /*0012*/ 	.short	0x0068
        /*0014*/ 	.byte	0x00, 0xf0, 0x11, 0x00


	//----- nvinfo : EIATTR_KPARAM_INFO
	.align		4
.L_31:
        /*0018*/ 	.byte	0x04, 0x17
        /*001a*/ 	.short	(.L_33 - .L_32)
.L_32:
        /*001c*/ 	.word	0x00000000
        /*0020*/ 	.short	0x000d
        /*0022*/ 	.short	0x0060
        /*0024*/ 	.byte	0x00, 0xf5, 0x21, 0x00


	//----- nvinfo : EIATTR_KPARAM_INFO
	.align		4
.L_33:
        /*0028*/ 	.byte	0x04, 0x17
        /*002a*/ 	.short	(.L_35 - .L_34)
.L_34:
        /*002c*/ 	.word	0x00000000
        /*0030*/ 	.short	0x000c
        /*0032*/ 	.short	0x0058
        /*0034*/ 	.byte	0x00, 0xf5, 0x21, 0x00


	//----- nvinfo : EIATTR_KPARAM_INFO
	.align		4
.L_35:
        /*0038*/ 	.byte	0x04, 0x17
        /*003a*/ 	.short	(.L_37 - .L_36)
.L_36:
        /*003c*/ 	.word	0x00000000
        /*0040*/ 	.short	0x000b
        /*0042*/ 	.short	0x0050
        /*0044*/ 	.byte	0x00, 0xf5, 0x21, 0x00


	//----- nvinfo : EIATTR_KPARAM_INFO
	.align		4
.L_37:
        /*0048*/ 	.byte	0x04, 0x17
        /*004a*/ 	.short	(.L_39 - .L_38)
.L_38:
        /*004c*/ 	.word	0x00000000
        /*0050*/ 	.short	0x000a
        /*0052*/ 	.short	0x0048
        /*0054*/ 	.byte	0x00, 0xf5, 0x21, 0x00


	//----- nvinfo : EIATTR_KPARAM_INFO
	.align		4
.L_39:
        /*0058*/ 	.byte	0x04, 0x17
        /*005a*/ 	.short	(.L_41 - .L_40)
.L_40:
        /*005c*/ 	.word	0x00000000
        /*0060*/ 	.short	0x0009
        /*0062*/ 	.short	0x0028
        /*0064*/ 	.byte	0x00, 0xf0, 0x71, 0x00


	//----- nvinfo : EIATTR_KPARAM_INFO
	.align		4
.L_41:
        /*0068*/ 	.byte	0x04, 0x17
        /*006a*/ 	.short	(.L_43 - .L_42)
.L_42:
        /*006c*/ 	.word	0x00000000
        /*0070*/ 	.short	0x0008
        /*0072*/ 	.short	0x0024
        /*0074*/ 	.byte	0x00, 0xf0, 0x11, 0x00


	//----- nvinfo : EIATTR_KPARAM_INFO
	.align		4
.L_43:
        /*0078*/ 	.byte	0x04, 0x17
        /*007a*/ 	.short	(.L_45 - .L_44)
.L_44:
        /*007c*/ 	.word	0x00000000
        /*0080*/ 	.short	0x0007
        /*0082*/ 	.short	0x0020
        /*0084*/ 	.byte	0x00, 0xf0, 0x11, 0x00


	//----- nvinfo : EIATTR_KPARAM_INFO
	.align		4
.L_45:
        /*0088*/ 	.byte	0x04, 0x17
        /*008a*/ 	.short	(.L_47 - .L_46)
.L_46:
        /*008c*/ 	.word	0x00000000
        /*0090*/ 	.short	0x0006
        /*0092*/ 	.short	0x001c
        /*0094*/ 	.byte	0x00, 0xf0, 0x11, 0x00


	//----- nvinfo : EIATTR_KPARAM_INFO
	.align		4
.L_47:
        /*0098*/ 	.byte	0x04, 0x17
        /*009a*/ 	.short	(.L_49 - .L_48)
.L_48:
        /*009c*/ 	.word	0x00000000
        /*00a0*/ 	.short	0x0005
        /*00a2*/ 	.short	0x0018
        /*00a4*/ 	.byte	0x00, 0xf0, 0x11, 0x00


	//----- nvinfo : EIATTR_KPARAM_INFO
	.align		4
.L_49:
        /*00a8*/ 	.byte	0x04, 0x17
        /*00aa*/ 	.short	(.L_51 - .L_50)
.L_50:
        /*00ac*/ 	.word	0x00000000
        /*00b0*/ 	.short	0x0004
        /*00b2*/ 	.short	0x0014
        /*00b4*/ 	.byte	0x00, 0xf0, 0x11, 0x00


	//----- nvinfo : EIATTR_KPARAM_INFO
	.align		4
.L_51:
        /*00b8*/ 	.byte	0x04, 0x17
        /*00ba*/ 	.short	(.L_53 - .L_52)
.L_52:
        /*00bc*/ 	.word	0x00000000
        /*00c0*/ 	.short	0x0003
        /*00c2*/ 	.short	0x0010
        /*00c4*/ 	.byte	0x00, 0xf0, 0x11, 0x00


	//----- nvinfo : EIATTR_KPARAM_INFO
	.align		4
.L_53:
        /*00c8*/ 	.byte	0x04, 0x17
        /*00ca*/ 	.short	(.L_55 - .L_54)
.L_54:
        /*00cc*/ 	.word	0x00000000
        /*00d0*/ 	.short	0x0002
        /*00d2*/ 	.short	0x000c
        /*00d4*/ 	.byte	0x00, 0xf0, 0x11, 0x00


	//----- nvinfo : EIATTR_KPARAM_INFO
	.align		4
.L_55:
        /*00d8*/ 	.byte	0x04, 0x17
        /*00da*/ 	.short	(.L_57 - .L_56)
.L_56:
        /*00dc*/ 	.word	0x00000000
        /*00e0*/ 	.short	0x0001
        /*00e2*/ 	.short	0x0008
        /*00e4*/ 	.byte	0x00, 0xf0, 0x11, 0x00


	//----- nvinfo : EIATTR_KPARAM_INFO
	.align		4
.L_57:
        /*00e8*/ 	.byte	0x04, 0x17
        /*00ea*/ 	.short	(.L_59 - .L_58)
.L_58:
        /*00ec*/ 	.word	0x00000000
        /*00f0*/ 	.short	0x0000
        /*00f2*/ 	.short	0x0000
        /*00f4*/ 	.byte	0x00, 0xf5, 0x21, 0x00


	//----- nvinfo : EIATTR_SPARSE_MMA_MASK
	.align		4
.L_59:
        /*00f8*/ 	.byte	0x03, 0x50
        /*00fa*/ 	.short	0x0000


	//----- nvinfo : EIATTR_MAXREG_COUNT
	.align		4
        /*00fc*/ 	.byte	0x03, 0x1b
        /*00fe*/ 	.short	0x00ff


	//----- nvinfo : EIATTR_MERCURY_ISA_VERSION
	.align		4
        /*0100*/ 	.byte	0x03, 0x5f
        /*0102*/ 	.short	0x0101


	//----- nvinfo : EIATTR_VRC_CTA_INIT_COUNT
	.align		4
        /*0104*/ 	.byte	0x02, 0x4a
	.zero		1
	.zero		1


	//----- nvinfo : EIATTR_EXIT_INSTR_OFFSETS
	.align		4
        /*0108*/ 	.byte	0x04, 0x1c
        /*010a*/ 	.short	(.L_61 - .L_60)


	//   ....[0]....
.L_60:
        /*010c*/ 	.word	0x00000080


	//   ....[1]....
        /*0110*/ 	.word	0x00009020


	//----- nvinfo : EIATTR_INDIRECT_BRANCH_TARGETS
	.align		4
.L_61:
        /*0114*/ 	.byte	0x04, 0x34
        /*0116*/ 	.short	(.L_63 - .L_62)


	//   ....[0]....
.L_62:
        /*0118*/ 	.word	.L_x_149@srel
        /*011c*/ 	.short	0x0
        /*011e*/ 	.short	0x0
        /*0120*/ 	.word	0x3
        /*0124*/ 	.word	.L_x_150@srel
        /*0128*/ 	.word	.L_x_151@srel
        /*012c*/ 	.word	.L_x_117@srel


	//----- nvinfo : EIATTR_CRS_STACK_SIZE
	.align		4
.L_63:
        /*0130*/ 	.byte	0x04, 0x1e
        /*0132*/ 	.short	(.L_65 - .L_64)
.L_64:
        /*0134*/ 	.word	0x00000000


	//----- nvinfo : EIATTR_CBANK_PARAM_SIZE
	.align		4
.L_65:
        /*0138*/ 	.byte	0x03, 0x19
        /*013a*/ 	.short	0x006c


	//----- nvinfo : EIATTR_PARAM_CBANK
	.align		4
        /*013c*/ 	.byte	0x04, 0x0a
        /*013e*/ 	.short	(.L_67 - .L_66)
	.align		4
.L_66:
        /*0140*/ 	.word	index@(.nv.constant0._Z18metropolisSAKernelPK10StationGPUifffffff16MetropolisParamsP17curandStateXORWOWPfS5_S5_i)
        /*0144*/ 	.short	0x0380
        /*0146*/ 	.short	0x006c


	//----- nvinfo : EIATTR_SW_WAR
	.align		4
.L_67:
        /*0148*/ 	.byte	0x04, 0x36
        /*014a*/ 	.short	(.L_69 - .L_68)
.L_68:
        /*014c*/ 	.word	0x00000008
.L_69:


//--------------------- .nv.info._Z16initRandomStatesP17curandStateXORWOWmi --------------------------
	.section	.nv.info._Z16initRandomStatesP17curandStateXORWOWmi,"",@"SHT_CUDA_INFO"
	.sectionflags	@""
	.align	4


	//----- nvinfo : EIATTR_CUDA_API_VERSION
	.align		4
        /*0000*/ 	.byte	0x04, 0x37
        /*0002*/ 	.short	(.L_71 - .L_70)
.L_70:
        /*0004*/ 	.word	0x00000082


	//----- nvinfo : EIATTR_KPARAM_INFO
	.align		4
.L_71:
        /*0008*/ 	.byte	0x04, 0x17
        /*000a*/ 	.short	(.L_73 - .L_72)
.L_72:
        /*000c*/ 	.word	0x00000000
        /*0010*/ 	.short	0x0002
        /*0012*/ 	.short	0x0010
        /*0014*/ 	.byte	0x00, 0xf0, 0x11, 0x00


	//----- nvinfo : EIATTR_KPARAM_INFO
	.align		4
.L_73:
        /*0018*/ 	.byte	0x04, 0x17
        /*001a*/ 	.short	(.L_75 - .L_74)
.L_74:
        /*001c*/ 	.word	0x00000000
        /*0020*/ 	.short	0x0001
        /*0022*/ 	.short	0x0008
        /*0024*/ 	.byte	0x00, 0xf0, 0x21, 0x00


	//----- nvinfo : EIATTR_KPARAM_INFO
	.align		4
.L_75:
        /*0028*/ 	.byte	0x04, 0x17
        /*002a*/ 	.short	(.L_77 - .L_76)
.L_76:
        /*002c*/ 	.word	0x00000000
        /*0030*/ 	.short	0x0000
        /*0032*/ 	.short	0x0000
        /*0034*/ 	.byte	0x00, 0xf5, 0x21, 0x00


	//----- nvinfo : EIATTR_SPARSE_MMA_MASK
	.align		4
.L_77:
        /*0038*/ 	.byte	0x03, 0x50
        /*003a*/ 	.short	0x0000


	//----- nvinfo : EIATTR_MAXREG_COUNT
	.align		4
        /*003c*/ 	.byte	0x03, 0x1b
        /*003e*/ 	.short	0x00ff


	//----- nvinfo : EIATTR_MERCURY_ISA_VERSION
	.align		4
        /*0040*/ 	.byte	0x03, 0x5f
        /*0042*/ 	.short	0x0101


	//----- nvinfo : EIATTR_VRC_CTA_INIT_COUNT
	.align		4
        /*0044*/ 	.byte	0x02, 0x4a
	.zero		1
	.zero		1


	//----- nvinfo : EIATTR_EXIT_INSTR_OFFSETS
	.align		4
        /*0048*/ 	.byte	0x04, 0x1c
        /*004a*/ 	.short	(.L_79 - .L_78)


	//   ....[0]....
.L_78:
        /*004c*/ 	.word	0x00000070


	//   ....[1]....
        /*0050*/ 	.word	0x00000f00


	//----- nvinfo : EIATTR_CRS_STACK_SIZE
	.align		4
.L_79:
        /*0054*/ 	.byte	0x04, 0x1e
        /*0056*/ 	.short	(.L_81 - .L_80)
.L_80:
        /*0058*/ 	.word	0x00000000


	//----- nvinfo : EIATTR_CBANK_PARAM_SIZE
	.align		4
.L_81:
        /*005c*/ 	.byte	0x03, 0x19
        /*005e*/ 	.short	0x0014


	//----- nvinfo : EIATTR_PARAM_CBANK
	.align		4
        /*0060*/ 	.byte	0x04, 0x0a
        /*0062*/ 	.short	(.L_83 - .L_82)
	.align		4
.L_82:
        /*0064*/ 	.word	index@(.nv.constant0._Z16initRandomStatesP17curandStateXORWOWmi)
        /*0068*/ 	.short	0x0380
        /*006a*/ 	.short	0x0014


	//----- nvinfo : EIATTR_SW_WAR
	.align		4
.L_83:
        /*006c*/ 	.byte	0x04, 0x36
        /*006e*/ 	.short	(.L_85 - .L_84)
.L_84:
        /*0070*/ 	.word	0x00000008
.L_85:


//--------------------- .nv.callgraph             --------------------------
	.section	.nv.callgraph,"",@"SHT_CUDA_CALLGRAPH"
	.align	4
	.sectionentsize	8
	.align		4
        /*0000*/ 	.word	0x00000000
	.align		4
        /*0004*/ 	.word	0xffffffff
	.align		4
        /*0008*/ 	.word	0x00000000
	.align		4
        /*000c*/ 	.word	0xfffffffe
	.align		4
        /*0010*/ 	.word	0x00000000
	.align		4
        /*0014*/ 	.word	0xfffffffd
	.align		4
        /*0018*/ 	.word	0x00000000
	.align		4
        /*001c*/ 	.word	0xfffffffc


//--------------------- .nv.constant4             --------------------------
	.section	.nv.constant4,"a",@progbits
	.align	8
	.align		8
.nv.constant4:
        /*0000*/ 	.dword	precalc_xorwow_matrix
	.align		8
        /*0008*/ 	.dword	precalc_xorwow_offset_matrix
	.align		8
        /*0010*/ 	.dword	mrg32k3aM1
	.align		8
        /*0018*/ 	.dword	mrg32k3aM2
	.align		8
        /*0020*/ 	.dword	mrg32k3aM1SubSeq
	.align		8
        /*0028*/ 	.dword	mrg32k3aM2SubSeq
	.align		8
        /*0030*/ 	.dword	mrg32k3aM1Seq
	.align		8
        /*0038*/ 	.dword	mrg32k3aM2Seq
	.align		8
        /*0040*/ 	.dword	__cudart_i2opi_f


//--------------------- .nv.constant3             --------------------------
	.section	.nv.constant3,"a",@progbits
	.align	8
.nv.constant3:
	.type		__cr_lgamma_table,@object
	.size		__cr_lgamma_table,(DEG_TO_RAD - __cr_lgamma_table)
__cr_lgamma_table:
        /*0000*/ 	.byte	0x00, 0x00, 0x00, 0x00, 0x00, 0x00, 0x00, 0x00, 0x00, 0x00, 0x00, 0x00, 0x00, 0x00, 0x00, 0x00
        /*0010*/ 	.byte	0xef, 0x39, 0xfa, 0xfe, 0x42, 0x2e, 0xe6, 0x3f, 0x02, 0x20, 0x2a, 0xfa, 0x0b, 0xab, 0xfc, 0x3f
        /*0020*/ 	.byte	0xf9, 0x2c, 0x92, 0x7c, 0xa7, 0x6c, 0x09, 0x40, 0xc9, 0x79, 0x44, 0x3c, 0x64, 0x26, 0x13, 0x40
        /*0030*/ 	.byte	0xca, 0x01, 0xcf, 0x3a, 0x27, 0x51, 0x1a, 0x40, 0x30, 0xcc, 0x2d, 0xf3, 0xe1, 0x0c, 0x21, 0x40
        /*0040*/ 	.byte	0x0d, 0xb7, 0xfc, 0x82, 0x8e, 0x35, 0x25, 0x40
	.type		DEG_TO_RAD,@object
	.size		DEG_TO_RAD,(EARTH_RADIUS - DEG_TO_RAD)
DEG_TO_RAD:
        /*0048*/ 	.byte	0x35, 0xfa, 0x8e, 0x3c
	.type		EARTH_RADIUS,@object
	.size		EARTH_RADIUS,(.L_10 - EARTH_RADIUS)
EARTH_RADIUS:
        /*004c*/ 	.byte	0x00, 0x18, 0xc7, 0x45
.L_10:


//--------------------- .nv.constant2._Z18metropolisSAKernelPK10StationGPUifffffff16MetropolisParamsP17curandStateXORWOWPfS5_S5_i --------------------------
	.section	.nv.constant2._Z18metropolisSAKernelPK10StationGPUifffffff16MetropolisParamsP17curandStateXORWOWPfS5_S5_i,"a",@progbits
	.sectionflags	@""
	.align	4
.nv.constant2._Z18metropolisSAKernelPK10StationGPUifffffff16MetropolisParamsP17curandStateXORWOWPfS5_S5_i:
        /*0000*/ 	.byte	0xe0, 0x7c, 0x00, 0x00, 0x90, 0x7c, 0x00, 0x00, 0x80, 0x89, 0x00, 0x00


//--------------------- .text._Z18metropolisSAKernelPK10StationGPUifffffff16MetropolisParamsP17curandStateXORWOWPfS5_S5_i --------------------------
	.section	.text._Z18metropolisSAKernelPK10StationGPUifffffff16MetropolisParamsP17curandStateXORWOWPfS5_S5_i,"ax",@progbits
	.align	128
        .global         _Z18metropolisSAKernelPK10StationGPUifffffff16MetropolisParamsP17curandStateXORWOWPfS5_S5_i
        .type           _Z18metropolisSAKernelPK10StationGPUifffffff16MetropolisParamsP17curandStateXORWOWPfS5_S5_i,@function
        .size           _Z18metropolisSAKernelPK10StationGPUifffffff16MetropolisParamsP17curandStateXORWOWPfS5_S5_i,(.L_x_154 - _Z18metropolisSAKernelPK10StationGPUifffffff16MetropolisParamsP17curandStateXORWOWPfS5_S5_i)
        .other          _Z18metropolisSAKernelPK10StationGPUifffffff16MetropolisParamsP17curandStateXORWOWPfS5_S5_i,@"STO_CUDA_ENTRY STV_DEFAULT"
_Z18metropolisSAKernelPK10StationGPUifffffff16MetropolisParamsP17curandStateXORWOWPfS5_S5_i:
.text._Z18metropolisSAKernelPK10StationGPUifffffff16MetropolisParamsP17curandStateXORWOWPfS5_S5_i:
[----:B------:R-:W0:Y:S01]  /*0000*/  LDC R1, c[0x0][0x37c] ;  /* 0x0000df00ff017b82 */ /* 0x000e220000000800 */
[----:B------:R-:W1:Y:S07]  /*0010*/  S2R R0, SR_TID.X ;  /* 0x0000000000007919 */ /* 0x000e6e0000002100 */
[----:B------:R-:W1:Y:S01]  /*0020*/  S2UR UR4, SR_CTAID.X ;  /* 0x00000000000479c3 */ /* 0x000e620000002500 */
[----:B------:R-:W2:Y:S01]  /*0030*/  LDCU UR5, c[0x0][0x3e8] ;  /* 0x00007d00ff0577ac */ /* 0x000ea20008000800 */
[----:B0-----:R-:W-:-:S06]  /*0040*/  VIADD R1, R1, 0xffffffe0 ;  /* 0xffffffe001017836 */ /* 0x001fcc0000000000 */
[----:B------:R-:W1:Y:S02]  /*0050*/  LDC R3, c[0x0][0x360] ;  /* 0x0000d800ff037b82 */ /* 0x000e640000000800 */
[----:B-1----:R-:W-:-:S05]  /*0060*/  IMAD R3, R3, UR4, R0 ;  /* 0x0000000403037c24 */ /* 0x002fca000f8e0200 */
[----:B--2---:R-:W-:-:S13]  /*0070*/  ISETP.GE.AND P0, PT, R3, UR5, PT ;  /* 0x0000000503007c0c */ /* 0x004fda000bf06270 */
[----:B------:R-:W-:Y:S05]  /*0080*/  @P0 EXIT ;  /* 0x000000000000094d */ /* 0x000fea0003800000 */
[----:B------:R-:W0:Y:S01]  /*0090*/  LDC.64 R6, c[0x0][0x3c8] ;  /* 0x0000f200ff067b82 */ /* 0x000e220000000a00 */
[----:B------:R-:W1:Y:S01]  /*00a0*/  LDCU.64 UR6, c[0x0][0x358] ;  /* 0x00006b00ff0677ac */ /* 0x000e620008000a00 */
[----:B------:R-:W2:Y:S01]  /*00b0*/  LDCU.64 UR8, c[0x0][0x388] ;  /* 0x00007100ff0877ac */ /* 0x000ea20008000a00 */
[----:B------:R-:W3:Y:S01]  /*00c0*/  LDCU UR4, c[0x0][0x3a0] ;  /* 0x00007400ff0477ac */ /* 0x000ee20008000800 */
[----:B0-----:R-:W-:-:S05]  /*00d0*/  IMAD.WIDE R6, R3, 0x30, R6 ;  /* 0x0000003003067825 */ /* 0x001fca00078e0206 */
[----:B-1----:R-:W4:Y:S04]  /*00e0*/  LDG.E.64 R4, desc[UR6][R6.64] ;  /* 0x0000000606047981 */ /* 0x002f28000c1e1b00 */
[----:B------:R-:W3:Y:S04]  /*00f0*/  LDG.E.64 R36, desc[UR6][R6.64+0x10] ;  /* 0x0000100606247981 */ /* 0x000ee8000c1e1b00 */
[----:B------:R-:W3:Y:S04]  /*0100*/  LDG.E.64 R8, desc[UR6][R6.64+0x8] ;  /* 0x0000080606087981 */ /* 0x000ee8000c1e1b00 */
[----:B------:R-:W5:Y:S04]  /*0110*/  LDG.E R2, desc[UR6][R6.64+0x20] ;  /* 0x0000200606027981 */ /* 0x000f68000c1e1900 */
[----:B------:R-:W5:Y:S04]  /*0120*/  LDG.E.64 R34, desc[UR6][R6.64+0x28] ;  /* 0x0000280606227981 */ /* 0x000f68000c1e1b00 */
[----:B------:R0:W5:Y:S01]  /*0130*/  LDG.E.64 R32, desc[UR6][R6.64+0x18] ;  /* 0x0000180606207981 */ /* 0x000162000c1e1b00 */
[----:B--2---:R-:W-:Y:S01]  /*0140*/  UISETP.GE.AND UP0, UPT, UR8, 0x1, UPT ;  /* 0x000000010800788c */ /* 0x004fe2000bf06270 */
[----:B------:R-:W-:-:S02]  /*0150*/  IMAD.MOV.U32 R13, RZ, RZ, 0x42c80000 ;  /* 0x42c80000ff0d7424 */ /* 0x000fc400078e00ff */
[----:B------:R-:W-:Y:S02]  /*0160*/  IMAD.MOV.U32 R12, RZ, RZ, RZ ;  /* 0x000000ffff0c7224 */ /* 0x000fe400078e00ff */
[----:B0-----:R-:W-:Y:S01]  /*0170*/  HFMA2 R7, -RZ, RZ, 0.1171875, 0 ;  /* 0x2f800000ff077431 */ /* 0x001fe200000001ff */
[----:B----4-:R-:W-:Y:S01]  /*0180*/  SHF.R.U32.HI R0, RZ, 0x2, R5 ;  /* 0x00000002ff007819 */ /* 0x010fe20000011605 */
[----:B------:R-:W-:-:S03]  /*0190*/  VIADD R38, R4, 0x161f14 ;  /* 0x00161f1404267836 */ /* 0x000fc60000000000 */
[----:B------:R-:W-:Y:S01]  /*01a0*/  LOP3.LUT R0, R0, R5, RZ, 0x3c, !PT ;  /* 0x0000000500007212 */ /* 0x000fe200078e3cff */
[----:B---3--:R-:W-:-:S03]  /*01b0*/  IMAD.SHL.U32 R10, R37, 0x10, RZ ;  /* 0x00000010250a7824 */ /* 0x008fc600078e00ff */
[----:B------:R-:W-:Y:S02]  /*01c0*/  SHF.L.U32 R3, R0, 0x1, RZ ;  /* 0x0000000100037819 */ /* 0x000fe400000006ff */
[----:B------:R-:W-:Y:S02]  /*01d0*/  SHF.R.U32.HI R5, RZ, 0x2, R8 ;  /* 0x00000002ff057819 */ /* 0x000fe40000011608 */
[----:B------:R-:W-:Y:S02]  /*01e0*/  LOP3.LUT R3, R37, R10, R3, 0x96, !PT ;  /* 0x0000000a25037212 */ /* 0x000fe400078e9603 */
[----:B------:R-:W-:Y:S01]  /*01f0*/  LOP3.LUT R5, R5, R8, RZ, 0x3c, !PT ;  /* 0x0000000805057212 */ /* 0x000fe200078e3cff */
[----:B------:R-:W0:Y:S01]  /*0200*/  LDC.64 R10, c[0x0][0x398] ;  /* 0x0000e600ff0a7b82 */ /* 0x000e220000000a00 */
[----:B------:R-:W-:Y:S02]  /*0210*/  LOP3.LUT R30, R3, R0, RZ, 0x3c, !PT ;  /* 0x00000000031e7212 */ /* 0x000fe400078e3cff */
[----:B------:R-:W-:Y:S01]  /*0220*/  SHF.R.U32.HI R6, RZ, 0x2, R9 ;  /* 0x00000002ff067819 */ /* 0x000fe20000011609 */
[----:B------:R-:W-:-:S02]  /*0230*/  IMAD.SHL.U32 R3, R5, 0x2, RZ ;  /* 0x0000000205037824 */ /* 0x000fc400078e00ff */
[----:B------:R-:W-:Y:S01]  /*0240*/  IMAD.SHL.U32 R0, R30, 0x10, RZ ;  /* 0x000000101e007824 */ /* 0x000fe200078e00ff */
[----:B------:R-:W-:Y:S02]  /*0250*/  LOP3.LUT R6, R6, R9, RZ, 0x3c, !PT ;  /* 0x0000000906067212 */ /* 0x000fe400078e3cff */
[----:B------:R-:W1:Y:S02]  /*0260*/  LDC.64 R8, c[0x0][0x390] ;  /* 0x0000e400ff087b82 */ /* 0x000e640000000a00 */
[----:B------:R-:W-:Y:S02]  /*0270*/  LOP3.LUT R3, R5, R3, R0, 0x96, !PT ;  /* 0x0000000305037212 */ /* 0x000fe400078e9600 */
[----:B------:R-:W-:Y:S02]  /*0280*/  SHF.L.U32 R0, R6, 0x1, RZ ;  /* 0x0000000106007819 */ /* 0x000fe400000006ff */
[----:B------:R-:W-:Y:S02]  /*0290*/  LOP3.LUT R31, R3, R30, RZ, 0x3c, !PT ;  /* 0x0000001e031f7212 */ /* 0x000fe400078e3cff */
[----:B------:R-:W-:-:S03]  /*02a0*/  SHF.R.U32.HI R5, RZ, 0x2, R36 ;  /* 0x00000002ff057819 */ /* 0x000fc60000011624 */
[----:B------:R-:W-:Y:S01]  /*02b0*/  IMAD.SHL.U32 R3, R31, 0x10, RZ ;  /* 0x000000101f037824 */ /* 0x000fe200078e00ff */
[----:B------:R-:W-:Y:S01]  /*02c0*/  LOP3.LUT R5, R5, R36, RZ, 0x3c, !PT ;  /* 0x0000002405057212 */ /* 0x000fe200078e3cff */
[----:B0-----:R-:W-:-:S03]  /*02d0*/  FADD R45, -R11, UR4 ;  /* 0x000000040b2d7e21 */ /* 0x001fc60008000100 */
[----:B------:R-:W-:Y:S01]  /*02e0*/  LOP3.LUT R0, R6, R0, R3, 0x96, !PT ;  /* 0x0000000006007212 */ /* 0x000fe200078e9603 */
[----:B------:R-:W-:-:S03]  /*02f0*/  IMAD.SHL.U32 R3, R5, 0x2, RZ ;  /* 0x0000000205037824 */ /* 0x000fc600078e00ff */
[----:B------:R-:W-:-:S04]  /*0300*/  LOP3.LUT R28, R0, R31, RZ, 0x3c, !PT ;  /* 0x0000001f001c7212 */ /* 0x000fc800078e3cff */
[----:B------:R-:W-:Y:S01]  /*0310*/  SHF.L.U32 R0, R28, 0x4, RZ ;  /* 0x000000041c007819 */ /* 0x000fe200000006ff */
[----:B-1----:R-:W-:-:S03]  /*0320*/  FADD R43, R10, -R9 ;  /* 0x800000090a2b7221 */ /* 0x002fc60000000000 */
[----:B------:R-:W-:Y:S02]  /*0330*/  LOP3.LUT R3, R5, R3, R0, 0x96, !PT ;  /* 0x0000000305037212 */ /* 0x000fe400078e9600 */
[C---:B------:R-:W-:Y:S02]  /*0340*/  IADD3 R0, PT, PT, R4.reuse, 0x587c5, R30 ;  /* 0x000587c504007810 */ /* 0x040fe40007ffe01e */
[----:B------:R-:W-:Y:S02]  /*0350*/  LOP3.LUT R29, R3, R28, RZ, 0x3c, !PT ;  /* 0x0000001c031d7212 */ /* 0x000fe400078e3cff */
[C---:B------:R-:W-:Y:S02]  /*0360*/  IADD3 R3, PT, PT, R4.reuse, 0xb0f8a, R31 ;  /* 0x000b0f8a04037810 */ /* 0x040fe40007ffe01f */
[----:B------:R-:W-:Y:S01]  /*0370*/  IADD3 R4, PT, PT, R4, 0x10974f, R28 ;  /* 0x0010974f04047810 */ /* 0x000fe20007ffe01c */
[----:B------:R-:W-:Y:S01]  /*0380*/  IMAD.IADD R5, R29, 0x1, R38 ;  /* 0x000000011d057824 */ /* 0x000fe200078e0226 */
[----:B------:R-:W-:-:S02]  /*0390*/  I2FP.F32.U32 R3, R3 ;  /* 0x0000000300037245 */ /* 0x000fc40000201000 */
[----:B------:R-:W-:Y:S02]  /*03a0*/  I2FP.F32.U32 R0, R0 ;  /* 0x0000000000007245 */ /* 0x000fe40000201000 */
[----:B------:R-:W-:Y:S02]  /*03b0*/  I2FP.F32.U32 R6, R5 ;  /* 0x0000000500067245 */ /* 0x000fe40000201000 */
[----:B------:R-:W-:Y:S01]  /*03c0*/  I2FP.F32.U32 R5, R4 ;  /* 0x0000000400057245 */ /* 0x000fe20000201000 */
[-C--:B------:R-:W-:Y:S01]  /*03d0*/  FFMA R4, R3, R7.reuse, 1.1641532182693481445e-10 ;  /* 0x2f00000003047423 */ /* 0x080fe20000000007 */
[-C--:B------:R-:W-:Y:S01]  /*03e0*/  FFMA R0, R0, R7.reuse, 1.1641532182693481445e-10 ;  /* 0x2f00000000007423 */ /* 0x080fe20000000007 */
[-C--:B------:R-:W-:Y:S01]  /*03f0*/  FFMA R46, R6, R7.reuse, 1.1641532182693481445e-10 ;  /* 0x2f000000062e7423 */ /* 0x080fe20000000007 */
[----:B------:R-:W-:Y:S01]  /*0400*/  FADD R3, R8, -UR9 ;  /* 0x8000000908037e21 */ /* 0x000fe20008000000 */
[----:B------:R-:W-:Y:S01]  /*0410*/  FFMA R6, R5, R7, 1.1641532182693481445e-10 ;  /* 0x2f00000005067423 */ /* 0x000fe20000000007 */
[----:B------:R-:W-:Y:S01]  /*0420*/  FFMA R43, R4, R43, R9 ;  /* 0x0000002b042b7223 */ /* 0x000fe20000000009 */
[----:B------:R-:W-:Y:S01]  /*0430*/  FFMA R46, R46, R13, -50 ;  /* 0xc24800002e2e7423 */ /* 0x000fe2000000000d */
[----:B------:R-:W-:Y:S01]  /*0440*/  FFMA R44, R0, R3, UR9 ;  /* 0x00000009002c7e23 */ /* 0x000fe20008000003 */
[----:B------:R-:W-:Y:S01]  /*0450*/  FFMA R45, R6, R45, R11 ;  /* 0x0000002d062d7223 */ /* 0x000fe2000000000b */
[----:B------:R-:W-:Y:S06]  /*0460*/  BRA.U !UP0, `(.L_x_0) ;  /* 0x0000002508107547 */ /* 0x000fec000b800000 */
[----:B------:R-:W0:Y:S01]  /*0470*/  LDCU UR4, c[0x3][0x48] ;  /* 0x00c00900ff0477ac */ /* 0x000e220008000800 */
[----:B------:R-:W-:Y:S02]  /*0480*/  IMAD.MOV.U32 R12, RZ, RZ, RZ ;  /* 0x000000ffff0c7224 */ /* 0x000fe400078e00ff */
[----:B------:R-:W-:Y:S02]  /*0490*/  IMAD.MOV.U32 R9, RZ, RZ, RZ ;  /* 0x000000ffff097224 */ /* 0x000fe400078e00ff */
[----:B0-----:R-:W-:-:S04]  /*04a0*/  FMUL R11, R43, UR4 ;  /* 0x000000042b0b7c20 */ /* 0x001fc80008400000 */
[C---:B------:R-:W-:Y:S01]  /*04b0*/  FMUL R0, R11.reuse, 0.63661974668502807617 ;  /* 0x3f22f9830b007820 */ /* 0x040fe20000400000 */
[----:B------:R-:W-:Y:S02]  /*04c0*/  SHF.R.U32.HI R8, RZ, 0x17, R11 ;  /* 0x00000017ff087819 */ /* 0x000fe4000001160b */
[C---:B------:R-:W-:Y:S02]  /*04d0*/  FSETP.GE.AND P0, PT, |R11|.reuse, 105615, PT ;  /* 0x47ce47800b00780b */ /* 0x040fe40003f06200 */
[----:B------:R-:W-:Y:S01]  /*04e0*/  LOP3.LUT R4, R8, 0xe0, RZ, 0xc0, !PT ;  /* 0x000000e008047812 */ /* 0x000fe200078ec0ff */
[----:B------:R-:W0:Y:S01]  /*04f0*/  F2I.NTZ R0, R0 ;  /* 0x0000000000007305 */ /* 0x000e220000203100 */
[----:B------:R-:W-:Y:S02]  /*0500*/  FSETP.EQ.OR P2, PT, |R11|, +INF , !P0 ;  /* 0x7f8000000b00780b */ /* 0x000fe40004742600 */
[----:B------:R-:W-:Y:S02]  /*0510*/  IADD3 R4, PT, PT, R4, -0x80, RZ ;  /* 0xffffff8004047810 */ /* 0x000fe40007ffe0ff */
[----:B------:R-:W-:-:S02]  /*0520*/  LOP3.LUT R8, R8, 0x1f, RZ, 0xc0, !PT ;  /* 0x0000001f08087812 */ /* 0x000fc400078ec0ff */
[----:B------:R-:W-:-:S05]  /*0530*/  SHF.R.U32.HI R6, RZ, 0x5, R4 ;  /* 0x00000005ff067819 */ /* 0x000fca0000011604 */
[----:B------:R-:W-:Y:S01]  /*0540*/  IMAD R6, R6, -0x4, R1 ;  /* 0xfffffffc06067824 */ /* 0x000fe200078e0201 */
[----:B0-----:R-:W-:Y:S02]  /*0550*/  I2FP.F32.S32 R10, R0 ;  /* 0x00000000000a7245 */ /* 0x001fe40000201400 */
[----:B------:R-:W-:-:S03]  /*0560*/  SEL R7, R0, RZ, !P0 ;  /* 0x000000ff00077207 */ /* 0x000fc60004000000 */
[----:B------:R-:W-:-:S04]  /*0570*/  FFMA R3, R10, -1.5707962512969970703, R11 ;  /* 0xbfc90fda0a037823 */ /* 0x000fc8000000000b */
[----:B------:R-:W-:-:S04]  /*0580*/  FFMA R3, R10, -7.5497894158615963534e-08, R3 ;  /* 0xb3a221680a037823 */ /* 0x000fc80000000003 */
[----:B------:R-:W-:Y:S01]  /*0590*/  FFMA R10, R10, -5.3903029534742383927e-15, R3 ;  /* 0xa7c234c50a0a7823 */ /* 0x000fe20000000003 */
[----:B------:R-:W-:-:S07]  /*05a0*/  @P0 FMUL R10, RZ, R11 ;  /* 0x0000000bff0a0220 */ /* 0x000fce0000400000 */
.L_x_31:
[----:B------:R-:W0:Y:S01]  /*05b0*/  LDC.64 R14, c[0x0][0x380] ;  /* 0x0000e000ff0e7b82 */ /* 0x000e220000000a00 */
[----:B------:R-:W1:Y:S01]  /*05c0*/  LDCU UR8, c[0x3][0x48] ;  /* 0x00c00900ff0877ac */ /* 0x000e620008000800 */
[----:B------:R-:W2:Y:S01]  /*05d0*/  LDCU UR4, c[0x0][0x388] ;  /* 0x00007100ff0477ac */ /* 0x000ea20008000800 */
[----:B0-----:R-:W-:-:S05]  /*05e0*/  IMAD.WIDE.U32 R14, R9, 0xc, R14 ;  /* 0x0000000c090e7825 */ /* 0x001fca00078e000e */
[----:B------:R-:W3:Y:S04]  /*05f0*/  LDG.E R0, desc[UR6][R14.64] ;  /* 0x000000060e007981 */ /* 0x000ee8000c1e1900 */
[----:B------:R-:W4:Y:S01]  /*0600*/  LDG.E R3, desc[UR6][R14.64+0x4] ;  /* 0x000004060e037981 */ /* 0x000f22000c1e1900 */
[----:B------:R-:W-:Y:S01]  /*0610*/  IADD3 R9, PT, PT, R9, 0x1, RZ ;  /* 0x0000000109097810 */ /* 0x000fe20007ffe0ff */
[----:B------:R-:W-:Y:S03]  /*0620*/  BSSY.RECONVERGENT B0, `(.L_x_1) ;  /* 0x0000043000007945 */ /* 0x000fe60003800200 */
[----:B--2---:R-:W-:Y:S01]  /*0630*/  ISETP.NE.AND P1, PT, R9, UR4, PT ;  /* 0x0000000409007c0c */ /* 0x004fe2000bf25270 */
[----:B---3--:R-:W-:Y:S01]  /*0640*/  FADD R25, -R43, R0 ;  /* 0x000000002b197221 */ /* 0x008fe20000000100 */
[----:B-1----:R-:W-:-:S03]  /*0650*/  FMUL R23, R0, UR8 ;  /* 0x0000000800177c20 */ /* 0x002fc60008400000 */
[----:B------:R-:W-:Y:S01]  /*0660*/  FMUL.D2 R25, R25, UR8 ;  /* 0x0000000819197c20 */ /* 0x000fe20008300000 */
[----:B----4-:R-:W-:-:S03]  /*0670*/  FADD R22, -R44, R3 ;  /* 0x000000032c167221 */ /* 0x010fc60000000100 */
[C---:B------:R-:W-:Y:S01]  /*0680*/  FMUL R4, R25.reuse, 0.63661974668502807617 ;  /* 0x3f22f98319047820 */ /* 0x040fe20000400000 */
[----:B------:R-:W-:-:S05]  /*0690*/  FSETP.GE.AND P0, PT, |R25|, 105615, PT ;  /* 0x47ce47801900780b */ /* 0x000fca0003f06200 */
[----:B------:R-:W0:Y:S02]  /*06a0*/  F2I.NTZ R4, R4 ;  /* 0x0000000400047305 */ /* 0x000e240000203100 */
[----:B0-----:R-:W-:Y:S01]  /*06b0*/  I2FP.F32.S32 R20, R4 ;  /* 0x0000000400147245 */ /* 0x001fe20000201400 */
[----:B------:R-:W-:-:S04]  /*06c0*/  IMAD.MOV.U32 R24, RZ, RZ, R4 ;  /* 0x000000ffff187224 */ /* 0x000fc800078e0004 */
[----:B------:R-:W-:-:S04]  /*06d0*/  FFMA R5, R20, -1.5707962512969970703, R25 ;  /* 0xbfc90fda14057823 */ /* 0x000fc80000000019 */
[----:B------:R-:W-:-:S04]  /*06e0*/  FFMA R5, R20, -7.5497894158615963534e-08, R5 ;  /* 0xb3a2216814057823 */ /* 0x000fc80000000005 */
[----:B------:R-:W-:-:S04]  /*06f0*/  FFMA R20, R20, -5.3903029534742383927e-15, R5 ;  /* 0xa7c234c514147823 */ /* 0x000fc80000000005 */
[----:B------:R-:W-:Y:S01]  /*0700*/  IMAD.MOV.U32 R0, RZ, RZ, R20 ;  /* 0x000000ffff007224 */ /* 0x000fe200078e0014 */
[----:B------:R-:W-:Y:S06]  /*0710*/  @!P0 BRA `(.L_x_2) ;  /* 0x0000000000cc8947 */ /* 0x000fec0003800000 */
[----:B------:R-:W-:-:S13]  /*0720*/  FSETP.NEU.AND P0, PT, |R25|, +INF , PT ;  /* 0x7f8000001900780b */ /* 0x000fda0003f0d200 */
[----:B------:R-:W-:Y:S01]  /*0730*/  @!P0 FMUL R0, RZ, R25 ;  /* 0x00000019ff008220 */ /* 0x000fe20000400000 */
[----:B------:R-:W-:Y:S01]  /*0740*/  @!P0 MOV R4, RZ ;  /* 0x000000ff00048202 */ /* 0x000fe20000000f00 */
[----:B------:R-:W-:Y:S06]  /*0750*/  @!P0 BRA `(.L_x_2) ;  /* 0x0000000000bc8947 */ /* 0x000fec0003800000 */
[----:B------:R-:W-:Y:S02]  /*0760*/  IMAD.SHL.U32 R3, R25, 0x100, RZ ;  /* 0x0000010019037824 */ /* 0x000fe400078e00ff */
[----:B------:R-:W-:Y:S02]  /*0770*/  HFMA2 R0, -RZ, RZ, 0, 0 ;  /* 0x00000000ff007431 */ /* 0x000fe400000001ff */
[----:B------:R-:W-:Y:S01]  /*0780*/  IMAD.MOV.U32 R16, RZ, RZ, RZ ;  /* 0x000000ffff107224 */ /* 0x000fe200078e00ff */
[----:B------:R-:W-:Y:S01]  /*0790*/  UMOV UR4, URZ ;  /* 0x000000ff00047c82 */ /* 0x000fe20008000000 */
[----:B------:R-:W-:-:S07]  /*07a0*/  LOP3.LUT R13, R3, 0x80000000, RZ, 0xfc, !PT ;  /* 0x80000000030d7812 */ /* 0x000fce00078efcff */
.L_x_3:
[----:B0-----:R-:W0:Y:S02]  /*07b0*/  LDC.64 R4, c[0x4][0x40] ;  /* 0x01001000ff047b82 */ /* 0x001e240000000a00 */
[----:B0-----:R-:W-:-:S06]  /*07c0*/  IMAD.WIDE.U32 R4, R0, 0x4, R4 ;  /* 0x0000000400047825 */ /* 0x001fcc00078e0004 */
[----:B------:R-:W2:Y:S01]  /*07d0*/  LDG.E.CONSTANT R4, desc[UR6][R4.64] ;  /* 0x0000000604047981 */ /* 0x000ea2000c1e9900 */
[C---:B------:R-:W-:Y:S02]  /*07e0*/  IMAD R3, R0.reuse, 0x4, R1 ;  /* 0x0000000400037824 */ /* 0x040fe400078e0201 */
[----:B------:R-:W-:-:S05]  /*07f0*/  VIADD R0, R0, 0x1 ;  /* 0x0000000100007836 */ /* 0x000fca0000000000 */
[----:B------:R-:W-:Y:S01]  /*0800*/  ISETP.NE.AND P0, PT, R0, 0x6, PT ;  /* 0x000000060000780c */ /* 0x000fe20003f05270 */
[----:B--2---:R-:W-:-:S03]  /*0810*/  IMAD.WIDE.U32 R18, R4, R13, RZ ;  /* 0x0000000d04127225 */ /* 0x004fc600078e00ff */
[----:B------:R-:W-:-:S04]  /*0820*/  IADD3 R18, P3, PT, R18, R16, RZ ;  /* 0x0000001012127210 */ /* 0x000fc80007f7e0ff */
[----:B------:R-:W-:Y:S01]  /*0830*/  IADD3.X R16, PT, PT, R19, UR4, RZ, P3, !PT ;  /* 0x0000000413107c10 */ /* 0x000fe20009ffe4ff */
[----:B------:R0:W-:Y:S04]  /*0840*/  STL [R3], R18 ;  /* 0x0000001203007387 */ /* 0x0001e80000100800 */
[----:B------:R-:W-:Y:S05]  /*0850*/  @P0 BRA `(.L_x_3) ;  /* 0xfffffffc00d40947 */ /* 0x000fea000383ffff */
[----:B------:R-:W-:Y:S01]  /*0860*/  SHF.R.U32.HI R5, RZ, 0x17, R25 ;  /* 0x00000017ff057819 */ /* 0x000fe20000011619 */
[----:B------:R1:W-:Y:S03]  /*0870*/  STL [R1+0x18], R16 ;  /* 0x0000181001007387 */ /* 0x0003e60000100800 */
[C---:B------:R-:W-:Y:S02]  /*0880*/  LOP3.LUT R0, R5.reuse, 0xe0, RZ, 0xc0, !PT ;  /* 0x000000e005007812 */ /* 0x040fe400078ec0ff */
[----:B------:R-:W-:Y:S02]  /*0890*/  LOP3.LUT P0, RZ, R5, 0x1f, RZ, 0xc0, !PT ;  /* 0x0000001f05ff7812 */ /* 0x000fe4000780c0ff */
[----:B------:R-:W-:-:S04]  /*08a0*/  IADD3 R0, PT, PT, R0, -0x80, RZ ;  /* 0xffffff8000007810 */ /* 0x000fc80007ffe0ff */
[----:B------:R-:W-:-:S05]  /*08b0*/  SHF.R.U32.HI R0, RZ, 0x5, R0 ;  /* 0x00000005ff007819 */ /* 0x000fca0000011600 */
[----:B------:R-:W-:-:S05]  /*08c0*/  IMAD R13, R0, -0x4, R1 ;  /* 0xfffffffc000d7824 */ /* 0x000fca00078e0201 */
[----:B------:R-:W2:Y:S04]  /*08d0*/  LDL R0, [R13+0x18] ;  /* 0x000018000d007983 */ /* 0x000ea80000100800 */
[----:B0-----:R-:W2:Y:S04]  /*08e0*/  LDL R3, [R13+0x14] ;  /* 0x000014000d037983 */ /* 0x001ea80000100800 */
[----:B------:R-:W3:Y:S01]  /*08f0*/  @P0 LDL R4, [R13+0x10] ;  /* 0x000010000d040983 */ /* 0x000ee20000100800 */
[----:B------:R-:W-:Y:S01]  /*0900*/  LOP3.LUT R5, R5, 0x1f, RZ, 0xc0, !PT ;  /* 0x0000001f05057812 */ /* 0x000fe200078ec0ff */
[----:B------:R-:W-:Y:S01]  /*0910*/  UMOV UR4, 0x54442d19 ;  /* 0x54442d1900047882 */ /* 0x000fe20000000000 */
[----:B------:R-:W-:-:S02]  /*0920*/  UMOV UR5, 0x3bf921fb ;  /* 0x3bf921fb00057882 */ /* 0x000fc40000000000 */
[-C--:B--2---:R-:W-:Y:S02]  /*0930*/  @P0 SHF.L.W.U32.HI R0, R3, R5.reuse, R0 ;  /* 0x0000000503000219 */ /* 0x084fe40000010e00 */
[----:B---3--:R-:W-:Y:S02]  /*0940*/  @P0 SHF.L.W.U32.HI R3, R4, R5, R3 ;  /* 0x0000000504030219 */ /* 0x008fe40000010e03 */
[----:B------:R-:W-:Y:S02]  /*0950*/  ISETP.GE.AND P0, PT, R25, RZ, PT ;  /* 0x000000ff1900720c */ /* 0x000fe40003f06270 */
[C---:B------:R-:W-:Y:S01]  /*0960*/  SHF.L.W.U32.HI R4, R3.reuse, 0x2, R0 ;  /* 0x0000000203047819 */ /* 0x040fe20000010e00 */
[----:B------:R-:W-:-:S03]  /*0970*/  IMAD.SHL.U32 R3, R3, 0x4, RZ ;  /* 0x0000000403037824 */ /* 0x000fc600078e00ff */
[----:B------:R-:W-:-:S04]  /*0980*/  SHF.R.S32.HI R5, RZ, 0x1f, R4 ;  /* 0x0000001fff057819 */ /* 0x000fc80000011404 */
[C---:B------:R-:W-:Y:S02]  /*0990*/  LOP3.LUT R18, R5.reuse, R3, RZ, 0x3c, !PT ;  /* 0x0000000305127212 */ /* 0x040fe400078e3cff */
[----:B------:R-:W-:Y:S02]  /*09a0*/  LOP3.LUT R19, R5, R4, RZ, 0x3c, !PT ;  /* 0x0000000405137212 */ /* 0x000fe400078e3cff */
[----:B------:R-:W-:Y:S02]  /*09b0*/  SHF.R.U32.HI R3, RZ, 0x1e, R0 ;  /* 0x0000001eff037819 */ /* 0x000fe40000011600 */
[C---:B------:R-:W-:Y:S02]  /*09c0*/  LOP3.LUT R0, R4.reuse, R25, RZ, 0x3c, !PT ;  /* 0x0000001904007212 */ /* 0x040fe400078e3cff */
[----:B------:R-:W1:Y:S01]  /*09d0*/  I2F.F64.S64 R18, R18 ;  /* 0x0000001200127312 */ /* 0x000e620000301c00 */
[----:B------:R-:W-:Y:S02]  /*09e0*/  LEA.HI R4, R4, R3, RZ, 0x1 ;  /* 0x0000000304047211 */ /* 0x000fe400078f08ff */
[----:B------:R-:W-:-:S03]  /*09f0*/  ISETP.GE.AND P3, PT, R0, RZ, PT ;  /* 0x000000ff0000720c */ /* 0x000fc60003f66270 */
[----:B------:R-:W-:-:S05]  /*0a00*/  IMAD.MOV R0, RZ, RZ, -R4 ;  /* 0x000000ffff007224 */ /* 0x000fca00078e0a04 */
[----:B------:R-:W-:Y:S01]  /*0a10*/  @!P0 MOV R4, R0 ;  /* 0x0000000000048202 */ /* 0x000fe20000000f00 */
[----:B-1----:R-:W-:-:S10]  /*0a20*/  DMUL R16, R18, UR4 ;  /* 0x0000000412107c28 */ /* 0x002fd40008000000 */
[----:B------:R-:W0:Y:S02]  /*0a30*/  F2F.F32.F64 R16, R16 ;  /* 0x0000001000107310 */ /* 0x000e240000301000 */
[----:B0-----:R-:W-:-:S07]  /*0a40*/  FSEL R0, -R16, R16, !P3 ;  /* 0x0000001010007208 */ /* 0x001fce0005800100 */
.L_x_2:
[----:B------:R-:W-:Y:S05]  /*0a50*/  BSYNC.RECONVERGENT B0 ;  /* 0x0000000000007941 */ /* 0x000fea0003800200 */
.L_x_1:
[----:B------:R-:W-:Y:S02]  /*0a60*/  IMAD.MOV.U32 R17, RZ, RZ, 0x37cbac00 ;  /* 0x37cbac00ff117424 */ /* 0x000fe400078e00ff */
[----:B------:R-:W-:Y:S01]  /*0a70*/  FMUL R3, R0, R0 ;  /* 0x0000000000037220 */ /* 0x000fe20000400000 */
[C---:B------:R-:W-:Y:S01]  /*0a80*/  LOP3.LUT R13, R4.reuse, 0x1, RZ, 0xc0, !PT ;  /* 0x00000001040d7812 */ /* 0x040fe200078ec0ff */
[----:B------:R-:W-:Y:S01]  /*0a90*/  IMAD.MOV.U32 R18, RZ, RZ, 0x3d2aaabb ;  /* 0x3d2aaabbff127424 */ /* 0x000fe200078e00ff */
[----:B------:R-:W-:Y:S01]  /*0aa0*/  LOP3.LUT P3, RZ, R4, 0x2, RZ, 0xc0, !PT ;  /* 0x0000000204ff7812 */ /* 0x000fe2000786c0ff */
[----:B------:R-:W-:Y:S01]  /*0ab0*/  FFMA R5, R3, R17, -0.0013887860113754868507 ;  /* 0xbab607ed03057423 */ /* 0x000fe20000000011 */
[----:B------:R-:W-:Y:S01]  /*0ac0*/  ISETP.NE.U32.AND P0, PT, R13, 0x1, PT ;  /* 0x000000010d00780c */ /* 0x000fe20003f05070 */
[----:B------:R-:W-:Y:S01]  /*0ad0*/  BSSY.RECONVERGENT B0, `(.L_x_4) ;  /* 0x0000040000007945 */ /* 0x000fe20003800200 */
[----:B------:R-:W-:Y:S02]  /*0ae0*/  MOV R13, 0x3effffff ;  /* 0x3effffff000d7802 */ /* 0x000fe40000000f00 */
[----:B------:R-:W-:-:S02]  /*0af0*/  FSEL R16, R5, -0.00019574658654164522886, !P0 ;  /* 0xb94d415305107808 */ /* 0x000fc40004000000 */
[----:B------:R-:W-:Y:S02]  /*0b00*/  FSEL R26, R18, 0.0083327032625675201416, !P0 ;  /* 0x3c0885e4121a7808 */ /* 0x000fe40004000000 */
[----:B------:R-:W-:Y:S02]  /*0b10*/  FSEL R0, R0, 1, P0 ;  /* 0x3f80000000007808 */ /* 0x000fe40000000000 */
[----:B------:R-:W-:Y:S01]  /*0b20*/  FSEL R5, -R13, -0.16666662693023681641, !P0 ;  /* 0xbe2aaaa80d057808 */ /* 0x000fe20004000100 */
[----:B------:R-:W-:Y:S01]  /*0b30*/  FFMA R16, R3, R16, R26 ;  /* 0x0000001003107223 */ /* 0x000fe2000000001a */
[----:B------:R-:W-:Y:S01]  /*0b40*/  FSETP.GE.AND P0, PT, |R25|, 105615, PT ;  /* 0x47ce47801900780b */ /* 0x000fe20003f06200 */
[C---:B------:R-:W-:Y:S02]  /*0b50*/  FFMA R19, R3.reuse, R0, RZ ;  /* 0x0000000003137223 */ /* 0x040fe400000000ff */
[----:B------:R-:W-:-:S04]  /*0b60*/  FFMA R5, R3, R16, R5 ;  /* 0x0000001003057223 */ /* 0x000fc80000000005 */
[----:B------:R-:W-:-:S04]  /*0b70*/  FFMA R19, R19, R5, R0 ;  /* 0x0000000513137223 */ /* 0x000fc80000000000 */
[----:B------:R-:W-:Y:S02]  /*0b80*/  @P3 FADD R19, RZ, -R19 ;  /* 0x80000013ff133221 */ /* 0x000fe40000000000 */
[----:B------:R-:W-:Y:S05]  /*0b90*/  @!P0 BRA `(.L_x_5) ;  /* 0x0000000000cc8947 */ /* 0x000fea0003800000 */
[----:B------:R-:W-:-:S13]  /*0ba0*/  FSETP.NEU.AND P0, PT, |R25|, +INF , PT ;  /* 0x7f8000001900780b */ /* 0x000fda0003f0d200 */
[----:B------:R-:W-:Y:S01]  /*0bb0*/  @!P0 FMUL R20, RZ, R25 ;  /* 0x00000019ff148220 */ /* 0x000fe20000400000 */
[----:B------:R-:W-:Y:S01]  /*0bc0*/  @!P0 IMAD.MOV.U32 R24, RZ, RZ, RZ ;  /* 0x000000ffff188224 */ /* 0x000fe200078e00ff */
[----:B------:R-:W-:Y:S06]  /*0bd0*/  @!P0 BRA `(.L_x_5) ;  /* 0x0000000000bc8947 */ /* 0x000fec0003800000 */
[----:B------:R-:W-:Y:S02]  /*0be0*/  IMAD.SHL.U32 R3, R25, 0x100, RZ ;  /* 0x0000010019037824 */ /* 0x000fe400078e00ff */
[----:B------:R-:W-:Y:S02]  /*0bf0*/  HFMA2 R16, -RZ, RZ, 0, 0 ;  /* 0x00000000ff107431 */ /* 0x000fe400000001ff */
[----:B------:R-:W-:Y:S01]  /*0c00*/  IMAD.MOV.U32 R0, RZ, RZ, RZ ;  /* 0x000000ffff007224 */ /* 0x000fe200078e00ff */
[----:B------:R-:W-:Y:S01]  /*0c10*/  UMOV UR4, URZ ;  /* 0x000000ff00047c82 */ /* 0x000fe20008000000 */
[----:B------:R-:W-:-:S07]  /*0c20*/  LOP3.LUT R27, R3, 0x80000000, RZ, 0xfc, !PT ;  /* 0x80000000031b7812 */ /* 0x000fce00078efcff */
.L_x_6:
[----:B0-----:R-:W0:Y:S02]  /*0c30*/  LDC.64 R4, c[0x4][0x40] ;  /* 0x01001000ff047b82 */ /* 0x001e240000000a00 */
[----:B0-----:R-:W-:-:S06]  /*0c40*/  IMAD.WIDE.U32 R4, R0, 0x4, R4 ;  /* 0x0000000400047825 */ /* 0x001fcc00078e0004 */
[----:B------:R-:W2:Y:S01]  /*0c50*/  LDG.E.CONSTANT R4, desc[UR6][R4.64] ;  /* 0x0000000604047981 */ /* 0x000ea2000c1e9900 */
[C---:B------:R-:W-:Y:S01]  /*0c60*/  IMAD R3, R0.reuse, 0x4, R1 ;  /* 0x0000000400037824 */ /* 0x040fe200078e0201 */
[----:B------:R-:W-:-:S04]  /*0c70*/  IADD3 R0, PT, PT, R0, 0x1, RZ ;  /* 0x0000000100007810 */ /* 0x000fc80007ffe0ff */
        /* <DEDUP_REMOVED lines=9> */
[----:B------:R-:W-:-:S03]  /*0d10*/  LOP3.LUT P0, RZ, R5, 0x1f, RZ, 0xc0, !PT ;  /* 0x0000001f05ff7812 */ /* 0x000fc6000780c0ff */
[----:B------:R-:W-:-:S05]  /*0d20*/  VIADD R0, R0, 0xffffff80 ;  /* 0xffffff8000007836 */ /* 0x000fca0000000000 */
[----:B------:R-:W-:-:S05]  /*0d30*/  SHF.R.U32.HI R0, RZ, 0x5, R0 ;  /* 0x00000005ff007819 */ /* 0x000fca0000011600 */
[----:B------:R-:W-:-:S05]  /*0d40*/  IMAD R24, R0, -0x4, R1 ;  /* 0xfffffffc00187824 */ /* 0x000fca00078e0201 */
[----:B------:R-:W2:Y:S04]  /*0d50*/  LDL R0, [R24+0x18] ;  /* 0x0000180018007983 */ /* 0x000ea80000100800 */
[----:B0-----:R-:W2:Y:S04]  /*0d60*/  LDL R3, [R24+0x14] ;  /* 0x0000140018037983 */ /* 0x001ea80000100800 */
[----:B------:R-:W3:Y:S01]  /*0d70*/  @P0 LDL R4, [R24+0x10] ;  /* 0x0000100018040983 */ /* 0x000ee20000100800 */
[----:B------:R-:W-:Y:S01]  /*0d80*/  LOP3.LUT R5, R5, 0x1f, RZ, 0xc0, !PT ;  /* 0x0000001f05057812 */ /* 0x000fe200078ec0ff */
[----:B------:R-:W-:Y:S01]  /*0d90*/  UMOV UR4, 0x54442d19 ;  /* 0x54442d1900047882 */ /* 0x000fe20000000000 */
[----:B------:R-:W-:Y:S01]  /*0da0*/  UMOV UR5, 0x3bf921fb ;  /* 0x3bf921fb00057882 */ /* 0x000fe20000000000 */
[----:B------:R-:W-:-:S02]  /*0db0*/  ISETP.GE.AND P3, PT, R25, RZ, PT ;  /* 0x000000ff1900720c */ /* 0x000fc40003f66270 */
[-C--:B--2---:R-:W-:Y:S02]  /*0dc0*/  @P0 SHF.L.W.U32.HI R0, R3, R5.reuse, R0 ;  /* 0x0000000503000219 */ /* 0x084fe40000010e00 */
[----:B---3--:R-:W-:-:S04]  /*0dd0*/  @P0 SHF.L.W.U32.HI R3, R4, R5, R3 ;  /* 0x0000000504030219 */ /* 0x008fc80000010e03 */
[C---:B------:R-:W-:Y:S01]  /*0de0*/  SHF.L.W.U32.HI R4, R3.reuse, 0x2, R0 ;  /* 0x0000000203047819 */ /* 0x040fe20000010e00 */
[----:B------:R-:W-:-:S03]  /*0df0*/  IMAD.SHL.U32 R3, R3, 0x4, RZ ;  /* 0x0000000403037824 */ /* 0x000fc600078e00ff */
[----:B------:R-:W-:Y:S02]  /*0e00*/  SHF.R.S32.HI R5, RZ, 0x1f, R4 ;  /* 0x0000001fff057819 */ /* 0x000fe40000011404 */
[----:B------:R-:W-:Y:S02]  /*0e10*/  LOP3.LUT R25, R4, R25, RZ, 0x3c, !PT ;  /* 0x0000001904197212 */ /* 0x000fe400078e3cff */
[C---:B------:R-:W-:Y:S02]  /*0e20*/  LOP3.LUT R20, R5.reuse, R3, RZ, 0x3c, !PT ;  /* 0x0000000305147212 */ /* 0x040fe400078e3cff */
[----:B------:R-:W-:Y:S02]  /*0e30*/  LOP3.LUT R21, R5, R4, RZ, 0x3c, !PT ;  /* 0x0000000405157212 */ /* 0x000fe400078e3cff */
[----:B------:R-:W-:Y:S02]  /*0e40*/  SHF.R.U32.HI R3, RZ, 0x1e, R0 ;  /* 0x0000001eff037819 */ /* 0x000fe40000011600 */
[----:B------:R-:W-:-:S02]  /*0e50*/  ISETP.GE.AND P0, PT, R25, RZ, PT ;  /* 0x000000ff1900720c */ /* 0x000fc40003f06270 */
[----:B------:R-:W0:Y:S01]  /*0e60*/  I2F.F64.S64 R20, R20 ;  /* 0x0000001400147312 */ /* 0x000e220000301c00 */
[----:B------:R-:W-:-:S04]  /*0e70*/  LEA.HI R24, R4, R3, RZ, 0x1 ;  /* 0x0000000304187211 */ /* 0x000fc800078f08ff */
[----:B------:R-:W-:-:S05]  /*0e80*/  IADD3 R0, PT, PT, -R24, RZ, RZ ;  /* 0x000000ff18007210 */ /* 0x000fca0007ffe1ff */
[----:B------:R-:W-:Y:S01]  /*0e90*/  @!P3 IMAD.MOV.U32 R24, RZ, RZ, R0 ;  /* 0x000000ffff18b224 */ /* 0x000fe200078e0000 */
[----:B0-----:R-:W-:-:S10]  /*0ea0*/  DMUL R26, R20, UR4 ;  /* 0x00000004141a7c28 */ /* 0x001fd40008000000 */
[----:B------:R-:W0:Y:S02]  /*0eb0*/  F2F.F32.F64 R26, R26 ;  /* 0x0000001a001a7310 */ /* 0x000e240000301000 */
[----:B01----:R-:W-:-:S07]  /*0ec0*/  FSEL R20, -R26, R26, !P0 ;  /* 0x0000001a1a147208 */ /* 0x003fce0004000100 */
.L_x_5:
[----:B------:R-:W-:Y:S05]  /*0ed0*/  BSYNC.RECONVERGENT B0 ;  /* 0x0000000000007941 */ /* 0x000fea0003800200 */
.L_x_4:
[----:B------:R-:W-:Y:S01]  /*0ee0*/  FMUL R3, R20, R20 ;  /* 0x0000001414037220 */ /* 0x000fe20000400000 */
[C---:B------:R-:W-:Y:S01]  /*0ef0*/  LOP3.LUT R4, R24.reuse, 0x1, RZ, 0xc0, !PT ;  /* 0x0000000118047812 */ /* 0x040fe200078ec0ff */
[----:B------:R-:W-:Y:S01]  /*0f00*/  BSSY.RECONVERGENT B0, `(.L_x_7) ;  /* 0x0000039000007945 */ /* 0x000fe20003800200 */
[----:B------:R-:W-:Y:S01]  /*0f10*/  LOP3.LUT P3, RZ, R24, 0x2, RZ, 0xc0, !PT ;  /* 0x0000000218ff7812 */ /* 0x000fe2000786c0ff */
[----:B------:R-:W-:Y:S01]  /*0f20*/  FFMA R0, R3, R17, -0.0013887860113754868507 ;  /* 0xbab607ed03007423 */ /* 0x000fe20000000011 */
[----:B------:R-:W-:-:S04]  /*0f30*/  ISETP.NE.U32.AND P0, PT, R4, 0x1, PT ;  /* 0x000000010400780c */ /* 0x000fc80003f05070 */
[----:B------:R-:W-:Y:S02]  /*0f40*/  FSEL R4, R0, -0.00019574658654164522886, !P0 ;  /* 0xb94d415300047808 */ /* 0x000fe40004000000 */
[----:B------:R-:W-:Y:S02]  /*0f50*/  FSEL R16, R18, 0.0083327032625675201416, !P0 ;  /* 0x3c0885e412107808 */ /* 0x000fe40004000000 */
[----:B------:R-:W-:Y:S02]  /*0f60*/  FSEL R0, R20, 1, P0 ;  /* 0x3f80000014007808 */ /* 0x000fe40000000000 */
[----:B------:R-:W-:Y:S01]  /*0f70*/  FSEL R21, -R13, -0.16666662693023681641, !P0 ;  /* 0xbe2aaaa80d157808 */ /* 0x000fe20004000100 */
[C---:B------:R-:W-:Y:S02]  /*0f80*/  FFMA R4, R3.reuse, R4, R16 ;  /* 0x0000000403047223 */ /* 0x040fe40000000010 */
[C---:B------:R-:W-:Y:S02]  /*0f90*/  FFMA R5, R3.reuse, R0, RZ ;  /* 0x0000000003057223 */ /* 0x040fe400000000ff */
[----:B------:R-:W-:Y:S01]  /*0fa0*/  FFMA R4, R3, R4, R21 ;  /* 0x0000000403047223 */ /* 0x000fe20000000015 */
[----:B------:R-:W-:-:S03]  /*0fb0*/  MOV R3, R10 ;  /* 0x0000000a00037202 */ /* 0x000fc60000000f00 */
[----:B------:R-:W-:Y:S01]  /*0fc0*/  FFMA R0, R5, R4, R0 ;  /* 0x0000000405007223 */ /* 0x000fe20000000000 */
[----:B------:R-:W-:-:S03]  /*0fd0*/  IMAD.MOV.U32 R4, RZ, RZ, R7 ;  /* 0x000000ffff047224 */ /* 0x000fc600078e0007 */
[----:B------:R-:W-:-:S04]  /*0fe0*/  @P3 FADD R0, RZ, -R0 ;  /* 0x80000000ff003221 */ /* 0x000fc80000000000 */
[----:B------:R-:W-:Y:S01]  /*0ff0*/  FMUL R19, R19, R0 ;  /* 0x0000000013137220 */ /* 0x000fe20000400000 */
[----:B------:R-:W-:Y:S06]  /*1000*/  @P2 BRA `(.L_x_8) ;  /* 0x0000000000a02947 */ /* 0x000fec0003800000 */
[----:B------:R-:W-:Y:S02]  /*1010*/  IMAD.SHL.U32 R3, R11, 0x100, RZ ;  /* 0x000001000b037824 */ /* 0x000fe400078e00ff */
[----:B------:R-:W-:Y:S02]  /*1020*/  HFMA2 R0, -RZ, RZ, 0, 0 ;  /* 0x00000000ff007431 */ /* 0x000fe400000001ff */
[----:B------:R-:W-:Y:S01]  /*1030*/  IMAD.MOV.U32 R16, RZ, RZ, RZ ;  /* 0x000000ffff107224 */ /* 0x000fe200078e00ff */
[----:B------:R-:W-:Y:S01]  /*1040*/  UMOV UR4, URZ ;  /* 0x000000ff00047c82 */ /* 0x000fe20008000000 */
[----:B------:R-:W-:-:S07]  /*1050*/  LOP3.LUT R25, R3, 0x80000000, RZ, 0xfc, !PT ;  /* 0x8000000003197812 */ /* 0x000fce00078efcff */
.L_x_9:
        /* <DEDUP_REMOVED lines=11> */
[----:B------:R-:W-:Y:S01]  /*1110*/  ISETP.NE.AND P0, PT, R8, RZ, PT ;  /* 0x000000ff0800720c */ /* 0x000fe20003f05270 */
[----:B------:R1:W-:Y:S04]  /*1120*/  STL [R1+0x18], R16 ;  /* 0x0000181001007387 */ /* 0x0003e80000100800 */
[----:B0-----:R-:W2:Y:S04]  /*1130*/  LDL R3, [R6+0x18] ;  /* 0x0000180006037983 */ /* 0x001ea80000100800 */
[----:B------:R-:W2:Y:S04]  /*1140*/  LDL R0, [R6+0x14] ;  /* 0x0000140006007983 */ /* 0x000ea80000100800 */
[----:B------:R-:W3:Y:S01]  /*1150*/  @P0 LDL R5, [R6+0x10] ;  /* 0x0000100006050983 */ /* 0x000ee20000100800 */
[----:B------:R-:W-:Y:S01]  /*1160*/  UMOV UR4, 0x54442d19 ;  /* 0x54442d1900047882 */ /* 0x000fe20000000000 */
[----:B------:R-:W-:Y:S01]  /*1170*/  UMOV UR5, 0x3bf921fb ;  /* 0x3bf921fb00057882 */ /* 0x000fe20000000000 */
[----:B--2---:R-:W-:-:S02]  /*1180*/  @P0 SHF.L.W.U32.HI R3, R0, R8, R3 ;  /* 0x0000000800030219 */ /* 0x004fc40000010e03 */
[----:B---3--:R-:W-:Y:S02]  /*1190*/  @P0 SHF.L.W.U32.HI R0, R5, R8, R0 ;  /* 0x0000000805000219 */ /* 0x008fe40000010e00 */
[----:B------:R-:W-:Y:S02]  /*11a0*/  ISETP.GE.AND P0, PT, R11, RZ, PT ;  /* 0x000000ff0b00720c */ /* 0x000fe40003f06270 */
[C-C-:B------:R-:W-:Y:S02]  /*11b0*/  SHF.L.W.U32.HI R4, R0.reuse, 0x2, R3.reuse ;  /* 0x0000000200047819 */ /* 0x140fe40000010e03 */
[----:B------:R-:W-:Y:S02]  /*11c0*/  SHF.L.U32 R0, R0, 0x2, RZ ;  /* 0x0000000200007819 */ /* 0x000fe400000006ff */
[----:B------:R-:W-:Y:S02]  /*11d0*/  SHF.R.S32.HI R5, RZ, 0x1f, R4 ;  /* 0x0000001fff057819 */ /* 0x000fe40000011404 */
[----:B------:R-:W-:-:S02]  /*11e0*/  SHF.R.U32.HI R3, RZ, 0x1e, R3 ;  /* 0x0000001eff037819 */ /* 0x000fc40000011603 */
[C---:B------:R-:W-:Y:S02]  /*11f0*/  LOP3.LUT R20, R5.reuse, R0, RZ, 0x3c, !PT ;  /* 0x0000000005147212 */ /* 0x040fe400078e3cff */
[----:B------:R-:W-:Y:S02]  /*1200*/  LOP3.LUT R21, R5, R4, RZ, 0x3c, !PT ;  /* 0x0000000405157212 */ /* 0x000fe400078e3cff */
[C---:B------:R-:W-:Y:S02]  /*1210*/  LOP3.LUT R0, R4.reuse, R11, RZ, 0x3c, !PT ;  /* 0x0000000b04007212 */ /* 0x040fe400078e3cff */
[----:B------:R-:W-:Y:S02]  /*1220*/  LEA.HI R4, R4, R3, RZ, 0x1 ;  /* 0x0000000304047211 */ /* 0x000fe400078f08ff */
[----:B------:R-:W0:Y:S01]  /*1230*/  I2F.F64.S64 R20, R20 ;  /* 0x0000001400147312 */ /* 0x000e220000301c00 */
[----:B------:R-:W-:Y:S02]  /*1240*/  ISETP.GE.AND P3, PT, R0, RZ, PT ;  /* 0x000000ff0000720c */ /* 0x000fe40003f66270 */
[----:B------:R-:W-:Y:S01]  /*1250*/  @!P0 IMAD.MOV R4, RZ, RZ, -R4 ;  /* 0x000000ffff048224 */ /* 0x000fe200078e0a04 */
[----:B0-----:R-:W-:-:S10]  /*1260*/  DMUL R24, R20, UR4 ;  /* 0x0000000414187c28 */ /* 0x001fd40008000000 */
[----:B------:R-:W0:Y:S02]  /*1270*/  F2F.F32.F64 R24, R24 ;  /* 0x0000001800187310 */ /* 0x000e240000301000 */
[----:B01----:R-:W-:-:S07]  /*1280*/  FSEL R3, -R24, R24, !P3 ;  /* 0x0000001818037208 */ /* 0x003fce0005800100 */
.L_x_8:
[----:B------:R-:W-:Y:S05]  /*1290*/  BSYNC.RECONVERGENT B0 ;  /* 0x0000000000007941 */ /* 0x000fea0003800200 */
.L_x_7:
[----:B------:R-:W-:Y:S01]  /*12a0*/  FMUL R20, R23, 0.63661974668502807617 ;  /* 0x3f22f98317147820 */ /* 0x000fe20000400000 */
[----:B------:R-:W-:Y:S01]  /*12b0*/  FMUL R5, R3, R3 ;  /* 0x0000000303057220 */ /* 0x000fe20000400000 */
[----:B------:R-:W-:Y:S02]  /*12c0*/  LOP3.LUT R0, R4, 0x1, RZ, 0xc0, !PT ;  /* 0x0000000104007812 */ /* 0x000fe400078ec0ff */
[----:B------:R-:W0:Y:S01]  /*12d0*/  F2I.NTZ R25, R20 ;  /* 0x0000001400197305 */ /* 0x000e220000203100 */
[----:B------:R-:W-:Y:S01]  /*12e0*/  FFMA R16, R5, R17, -0.0013887860113754868507 ;  /* 0xbab607ed05107423 */ /* 0x000fe20000000011 */
[----:B------:R-:W-:Y:S01]  /*12f0*/  ISETP.NE.U32.AND P0, PT, R0, 0x1, PT ;  /* 0x000000010000780c */ /* 0x000fe20003f05070 */
[----:B------:R-:W-:-:S03]  /*1300*/  VIADD R0, R4, 0x1 ;  /* 0x0000000104007836 */ /* 0x000fc60000000000 */
[----:B------:R-:W-:Y:S02]  /*1310*/  FSEL R16, R16, -0.00019574658654164522886, P0 ;  /* 0xb94d415310107808 */ /* 0x000fe40000000000 */
[----:B------:R-:W-:Y:S02]  /*1320*/  FSEL R4, R18, 0.0083327032625675201416, P0 ;  /* 0x3c0885e412047808 */ /* 0x000fe40000000000 */
[----:B------:R-:W-:Y:S02]  /*1330*/  LOP3.LUT P3, RZ, R0, 0x2, RZ, 0xc0, !PT ;  /* 0x0000000200ff7812 */ /* 0x000fe4000786c0ff */
[----:B------:R-:W-:Y:S01]  /*1340*/  FSEL R0, R3, 1, !P0 ;  /* 0x3f80000003007808 */ /* 0x000fe20004000000 */
[----:B------:R-:W-:Y:S01]  /*1350*/  FFMA R4, R5, R16, R4 ;  /* 0x0000001005047223 */ /* 0x000fe20000000004 */
[----:B------:R-:W-:Y:S02]  /*1360*/  FSEL R16, -R13, -0.16666662693023681641, P0 ;  /* 0xbe2aaaa80d107808 */ /* 0x000fe40000000100 */
[----:B------:R-:W-:-:S02]  /*1370*/  FSETP.GE.AND P0, PT, |R23|, 105615, PT ;  /* 0x47ce47801700780b */ /* 0x000fc40003f06200 */
[----:B0-----:R-:W-:Y:S01]  /*1380*/  I2FP.F32.S32 R26, R25 ;  /* 0x00000019001a7245 */ /* 0x001fe20000201400 */
[C---:B------:R-:W-:Y:S01]  /*1390*/  FFMA R4, R5.reuse, R4, R16 ;  /* 0x0000000405047223 */ /* 0x040fe20000000010 */
[----:B------:R-:W-:-:S03]  /*13a0*/  FFMA R5, R5, R0, RZ ;  /* 0x0000000005057223 */ /* 0x000fc600000000ff */
[----:B------:R-:W-:Y:S01]  /*13b0*/  FFMA R3, R26, -1.5707962512969970703, R23 ;  /* 0xbfc90fda1a037823 */ /* 0x000fe20000000017 */
[----:B------:R-:W-:-:S03]  /*13c0*/  FFMA R24, R5, R4, R0 ;  /* 0x0000000405187223 */ /* 0x000fc60000000000 */
[----:B------:R-:W-:Y:S01]  /*13d0*/  FFMA R3, R26, -7.5497894158615963534e-08, R3 ;  /* 0xb3a221681a037823 */ /* 0x000fe20000000003 */
[----:B------:R-:W-:-:S03]  /*13e0*/  @P3 FADD R24, RZ, -R24 ;  /* 0x80000018ff183221 */ /* 0x000fc60000000000 */
[----:B------:R-:W-:Y:S01]  /*13f0*/  FFMA R0, R26, -5.3903029534742383927e-15, R3 ;  /* 0xa7c234c51a007823 */ /* 0x000fe20000000003 */
[----:B------:R-:W-:Y:S06]  /*1400*/  @!P0 BRA `(.L_x_10) ;  /* 0x0000000000cc8947 */ /* 0x000fec0003800000 */
[----:B------:R-:W-:-:S13]  /*1410*/  FSETP.NEU.AND P0, PT, |R23|, +INF , PT ;  /* 0x7f8000001700780b */ /* 0x000fda0003f0d200 */
[----:B------:R-:W-:Y:S01]  /*1420*/  @!P0 FMUL R0, RZ, R23 ;  /* 0x00000017ff008220 */ /* 0x000fe20000400000 */
[----:B------:R-:W-:Y:S01]  /*1430*/  @!P0 MOV R25, RZ ;  /* 0x000000ff00198202 */ /* 0x000fe20000000f00 */
[----:B------:R-:W-:Y:S06]  /*1440*/  @!P0 BRA `(.L_x_10) ;  /* 0x0000000000bc8947 */ /* 0x000fec0003800000 */
[----:B------:R-:W-:Y:S02]  /*1450*/  IMAD.SHL.U32 R3, R23, 0x100, RZ ;  /* 0x0000010017037824 */ /* 0x000fe400078e00ff */
[----:B------:R-:W-:Y:S02]  /*1460*/  HFMA2 R25, -RZ, RZ, 0, 0 ;  /* 0x00000000ff197431 */ /* 0x000fe400000001ff */
[----:B------:R-:W-:Y:S02]  /*1470*/  IMAD.MOV.U32 R16, RZ, RZ, RZ ;  /* 0x000000ffff107224 */ /* 0x000fe400078e00ff */
[----:B------:R-:W-:Y:S01]  /*1480*/  IMAD.MOV.U32 R0, RZ, RZ, RZ ;  /* 0x000000ffff007224 */ /* 0x000fe200078e00ff */
[----:B------:R-:W-:-:S07]  /*1490*/  LOP3.LUT R27, R3, 0x80000000, RZ, 0xfc, !PT ;  /* 0x80000000031b7812 */ /* 0x000fce00078efcff */
.L_x_11:
[----:B0-----:R-:W0:Y:S02]  /*14a0*/  LDC.64 R4, c[0x4][0x40] ;  /* 0x01001000ff047b82 */ /* 0x001e240000000a00 */
[----:B0-----:R-:W-:-:S06]  /*14b0*/  IMAD.WIDE.U32 R4, R0, 0x4, R4 ;  /* 0x0000000400047825 */ /* 0x001fcc00078e0004 */
[----:B------:R-:W2:Y:S01]  /*14c0*/  LDG.E.CONSTANT R4, desc[UR6][R4.64] ;  /* 0x0000000604047981 */ /* 0x000ea2000c1e9900 */
[C---:B------:R-:W-:Y:S01]  /*14d0*/  IMAD R3, R0.reuse, 0x4, R1 ;  /* 0x0000000400037824 */ /* 0x040fe200078e0201 */
[----:B------:R-:W-:-:S04]  /*14e0*/  IADD3 R0, PT, PT, R0, 0x1, RZ ;  /* 0x0000000100007810 */ /* 0x000fc80007ffe0ff */
[----:B------:R-:W-:Y:S01]  /*14f0*/  ISETP.NE.AND P0, PT, R0, 0x6, PT ;  /* 0x000000060000780c */ /* 0x000fe20003f05270 */
[----:B--2---:R-:W-:-:S03]  /*1500*/  IMAD.WIDE.U32 R20, R4, R27, RZ ;  /* 0x0000001b04147225 */ /* 0x004fc600078e00ff */
[----:B------:R-:W-:-:S05]  /*1510*/  IADD3 R20, P3, PT, R20, R16, RZ ;  /* 0x0000001014147210 */ /* 0x000fca0007f7e0ff */
[----:B------:R0:W-:Y:S01]  /*1520*/  STL [R3], R20 ;  /* 0x0000001403007387 */ /* 0x0001e20000100800 */
[----:B------:R-:W-:-:S03]  /*1530*/  IMAD.X R16, R21, 0x1, R25, P3 ;  /* 0x0000000115107824 */ /* 0x000fc600018e0619 */
        /* <DEDUP_REMOVED lines=17> */
[C---:B------:R-:W-:Y:S02]  /*1650*/  SHF.L.W.U32.HI R4, R3.reuse, 0x2, R0 ;  /* 0x0000000203047819 */ /* 0x040fe40000010e00 */
[----:B------:R-:W-:Y:S02]  /*1660*/  SHF.L.U32 R3, R3, 0x2, RZ ;  /* 0x0000000203037819 */ /* 0x000fe400000006ff */
[----:B------:R-:W-:-:S02]  /*1670*/  SHF.R.S32.HI R5, RZ, 0x1f, R4 ;  /* 0x0000001fff057819 */ /* 0x000fc40000011404 */
[----:B------:R-:W-:Y:S02]  /*1680*/  SHF.R.U32.HI R25, RZ, 0x1e, R0 ;  /* 0x0000001eff197819 */ /* 0x000fe40000011600 */
[C---:B------:R-:W-:Y:S02]  /*1690*/  LOP3.LUT R20, R5.reuse, R3, RZ, 0x3c, !PT ;  /* 0x0000000305147212 */ /* 0x040fe400078e3cff */
[----:B------:R-:W-:Y:S02]  /*16a0*/  LOP3.LUT R21, R5, R4, RZ, 0x3c, !PT ;  /* 0x0000000405157212 */ /* 0x000fe400078e3cff */
[C---:B------:R-:W-:Y:S02]  /*16b0*/  LEA.HI R25, R4.reuse, R25, RZ, 0x1 ;  /* 0x0000001904197211 */ /* 0x040fe400078f08ff */
[----:B------:R-:W-:Y:S02]  /*16c0*/  LOP3.LUT R23, R4, R23, RZ, 0x3c, !PT ;  /* 0x0000001704177212 */ /* 0x000fe400078e3cff */
[----:B------:R-:W0:Y:S01]  /*16d0*/  I2F.F64.S64 R20, R20 ;  /* 0x0000001400147312 */ /* 0x000e220000301c00 */
[----:B------:R-:W-:Y:S01]  /*16e0*/  IMAD.MOV R0, RZ, RZ, -R25 ;  /* 0x000000ffff007224 */ /* 0x000fe200078e0a19 */
[----:B------:R-:W-:-:S03]  /*16f0*/  ISETP.GE.AND P3, PT, R23, RZ, PT ;  /* 0x000000ff1700720c */ /* 0x000fc60003f66270 */
[----:B------:R-:W-:Y:S01]  /*1700*/  @!P0 IMAD.MOV.U32 R25, RZ, RZ, R0 ;  /* 0x000000ffff198224 */ /* 0x000fe200078e0000 */
[----:B0-----:R-:W-:-:S10]  /*1710*/  DMUL R26, R20, UR4 ;  /* 0x00000004141a7c28 */ /* 0x001fd40008000000 */
[----:B------:R-:W0:Y:S02]  /*1720*/  F2F.F32.F64 R26, R26 ;  /* 0x0000001a001a7310 */ /* 0x000e240000301000 */
[----:B01----:R-:W-:-:S07]  /*1730*/  FSEL R0, -R26, R26, !P3 ;  /* 0x0000001a1a007208 */ /* 0x003fce0005800100 */
.L_x_10:
[----:B------:R-:W-:Y:S01]  /*1740*/  FMUL.D2 R23, R22, UR8 ;  /* 0x0000000816177c20 */ /* 0x000fe20008300000 */
[----:B------:R-:W-:Y:S01]  /*1750*/  FMUL R3, R0, R0 ;  /* 0x0000000000037220 */ /* 0x000fe20000400000 */
[----:B------:R-:W-:Y:S01]  /*1760*/  LOP3.LUT R16, R25, 0x1, RZ, 0xc0, !PT ;  /* 0x0000000119107812 */ /* 0x000fe200078ec0ff */
[----:B------:R-:W-:Y:S01]  /*1770*/  BSSY.RECONVERGENT B0, `(.L_x_12) ;  /* 0x000004c000007945 */ /* 0x000fe20003800200 */
[----:B------:R-:W-:Y:S01]  /*1780*/  FMUL R5, R23, 0.63661974668502807617 ;  /* 0x3f22f98317057820 */ /* 0x000fe20000400000 */
[----:B------:R-:W-:Y:S01]  /*1790*/  FFMA R4, R3, R17, -0.0013887860113754868507 ;  /* 0xbab607ed03047423 */ /* 0x000fe20000000011 */
[----:B------:R-:W-:Y:S02]  /*17a0*/  ISETP.NE.U32.AND P0, PT, R16, 0x1, PT ;  /* 0x000000011000780c */ /* 0x000fe40003f05070 */
[----:B------:R-:W0:Y:S01]  /*17b0*/  F2I.NTZ R36, R5 ;  /* 0x0000000500247305 */ /* 0x000e220000203100 */
[----:B------:R-:W-:Y:S02]  /*17c0*/  IADD3 R25, PT, PT, R25, 0x1, RZ ;  /* 0x0000000119197810 */ /* 0x000fe40007ffe0ff */
[----:B------:R-:W-:-:S02]  /*17d0*/  FSEL R4, R4, -0.00019574658654164522886, P0 ;  /* 0xb94d415304047808 */ /* 0x000fc40000000000 */
[----:B------:R-:W-:Y:S02]  /*17e0*/  FSEL R16, R18, 0.0083327032625675201416, P0 ;  /* 0x3c0885e412107808 */ /* 0x000fe40000000000 */
[----:B------:R-:W-:Y:S02]  /*17f0*/  LOP3.LUT P3, RZ, R25, 0x2, RZ, 0xc0, !PT ;  /* 0x0000000219ff7812 */ /* 0x000fe4000786c0ff */
[----:B------:R-:W-:Y:S01]  /*1800*/  FSEL R0, R0, 1, !P0 ;  /* 0x3f80000000007808 */ /* 0x000fe20004000000 */
[----:B------:R-:W-:Y:S01]  /*1810*/  FFMA R4, R3, R4, R16 ;  /* 0x0000000403047223 */ /* 0x000fe20000000010 */
[----:B------:R-:W-:Y:S02]  /*1820*/  FSEL R16, -R13, -0.16666662693023681641, P0 ;  /* 0xbe2aaaa80d107808 */ /* 0x000fe40000000100 */
[----:B------:R-:W-:Y:S02]  /*1830*/  FSETP.GE.AND P0, PT, |R23|, 105615, PT ;  /* 0x47ce47801700780b */ /* 0x000fe40003f06200 */
        /* <DEDUP_REMOVED lines=8> */
[----:B------:R-:W-:Y:S01]  /*18c0*/  FMUL R25, R24, R3 ;  /* 0x0000000318197220 */ /* 0x000fe20000400000 */
[----:B------:R-:W-:Y:S02]  /*18d0*/  IMAD.MOV.U32 R24, RZ, RZ, R36 ;  /* 0x000000ffff187224 */ /* 0x000fe400078e0024 */
        /* <DEDUP_REMOVED lines=11> */
.L_x_14:
        /* <DEDUP_REMOVED lines=34> */
[----:B------:R-:W0:Y:S01]  /*1bb0*/  I2F.F64.S64 R20, R20 ;  /* 0x0000001400147312 */ /* 0x000e220000301c00 */
[----:B------:R-:W-:Y:S02]  /*1bc0*/  LEA.HI R36, R4, R3, RZ, 0x1 ;  /* 0x0000000304247211 */ /* 0x000fe400078f08ff */
[----:B------:R-:W-:-:S03]  /*1bd0*/  ISETP.GE.AND P3, PT, R0, RZ, PT ;  /* 0x000000ff0000720c */ /* 0x000fc60003f66270 */
[----:B------:R-:W-:-:S05]  /*1be0*/  IMAD.MOV R0, RZ, RZ, -R36 ;  /* 0x000000ffff007224 */ /* 0x000fca00078e0a24 */
[----:B------:R-:W-:Y:S01]  /*1bf0*/  @!P0 MOV R36, R0 ;  /* 0x0000000000248202 */ /* 0x000fe20000000f00 */
[----:B0-----:R-:W-:-:S10]  /*1c00*/  DMUL R26, R20, UR4 ;  /* 0x00000004141a7c28 */ /* 0x001fd40008000000 */
[----:B------:R-:W0:Y:S02]  /*1c10*/  F2F.F32.F64 R26, R26 ;  /* 0x0000001a001a7310 */ /* 0x000e240000301000 */
[----:B01----:R-:W-:-:S07]  /*1c20*/  FSEL R0, -R26, R26, !P3 ;  /* 0x0000001a1a007208 */ /* 0x003fce0005800100 */
.L_x_13:
[----:B------:R-:W-:Y:S05]  /*1c30*/  BSYNC.RECONVERGENT B0 ;  /* 0x0000000000007941 */ /* 0x000fea0003800200 */
.L_x_12:
        /* <DEDUP_REMOVED lines=15> */
[----:B------:R-:W-:-:S04]  /*1d30*/  @P3 FADD R0, RZ, -R0 ;  /* 0x80000000ff003221 */ /* 0x000fc80000000000 */
[----:B------:R-:W-:Y:S01]  /*1d40*/  FMUL R26, R25, R0 ;  /* 0x00000000191a7220 */ /* 0x000fe20000400000 */
[----:B------:R-:W-:Y:S06]  /*1d50*/  @!P0 BRA `(.L_x_16) ;  /* 0x0000000000cc8947 */ /* 0x000fec0003800000 */
        /* <DEDUP_REMOVED lines=9> */
.L_x_17:
        /* <DEDUP_REMOVED lines=42> */
.L_x_16:
[----:B------:R-:W-:Y:S05]  /*2090*/  BSYNC.RECONVERGENT B0 ;  /* 0x0000000000007941 */ /* 0x000fea0003800200 */
.L_x_15:
[----:B------:R-:W-:Y:S01]  /*20a0*/  FMUL R3, R22, R22 ;  /* 0x0000001616037220 */ /* 0x000fe20000400000 */
[C---:B------:R-:W-:Y:S01]  /*20b0*/  LOP3.LUT R0, R24.reuse, 0x1, RZ, 0xc0, !PT ;  /* 0x0000000118007812 */ /* 0x040fe200078ec0ff */
[----:B------:R-:W-:Y:S01]  /*20c0*/  BSSY.RECONVERGENT B0, `(.L_x_18) ;  /* 0x000001b000007945 */ /* 0x000fe20003800200 */
[----:B------:R-:W-:Y:S01]  /*20d0*/  LOP3.LUT P3, RZ, R24, 0x2, RZ, 0xc0, !PT ;  /* 0x0000000218ff7812 */ /* 0x000fe2000786c0ff */
[----:B------:R-:W-:Y:S01]  /*20e0*/  FFMA R17, R3, R17, -0.0013887860113754868507 ;  /* 0xbab607ed03117423 */ /* 0x000fe20000000011 */
[----:B------:R-:W-:-:S04]  /*20f0*/  ISETP.NE.U32.AND P0, PT, R0, 0x1, PT ;  /* 0x000000010000780c */ /* 0x000fc80003f05070 */
[----:B------:R-:W-:Y:S02]  /*2100*/  FSEL R18, R18, 0.0083327032625675201416, !P0 ;  /* 0x3c0885e412127808 */ /* 0x000fe40004000000 */
[----:B------:R-:W-:Y:S02]  /*2110*/  FSEL R4, R17, -0.00019574658654164522886, !P0 ;  /* 0xb94d415311047808 */ /* 0x000fe40004000000 */
[----:B------:R-:W-:Y:S02]  /*2120*/  FSEL R0, R22, 1, P0 ;  /* 0x3f80000016007808 */ /* 0x000fe40000000000 */
[----:B------:R-:W-:Y:S01]  /*2130*/  FSEL R13, -R13, -0.16666662693023681641, !P0 ;  /* 0xbe2aaaa80d0d7808 */ /* 0x000fe20004000100 */
[C---:B------:R-:W-:Y:S02]  /*2140*/  FFMA R4, R3.reuse, R4, R18 ;  /* 0x0000000403047223 */ /* 0x040fe40000000012 */
[C---:B------:R-:W-:Y:S02]  /*2150*/  FFMA R5, R3.reuse, R0, RZ ;  /* 0x0000000003057223 */ /* 0x040fe400000000ff */
[----:B------:R-:W-:-:S04]  /*2160*/  FFMA R4, R3, R4, R13 ;  /* 0x0000000403047223 */ /* 0x000fc8000000000d */
[----:B------:R-:W-:-:S04]  /*2170*/  FFMA R0, R5, R4, R0 ;  /* 0x0000000405007223 */ /* 0x000fc80000000000 */
[----:B------:R-:W-:-:S04]  /*2180*/  @P3 FADD R0, RZ, -R0 ;  /* 0x80000000ff003221 */ /* 0x000fc80000000000 */
[----:B------:R-:W-:-:S04]  /*2190*/  FFMA R26, R26, R0, R19 ;  /* 0x000000001a1a7223 */ /* 0x000fc80000000013 */
[----:B------:R-:W-:Y:S01]  /*21a0*/  VIADD R0, R26, 0xf3000000 ;  /* 0xf30000001a007836 */ /* 0x000fe20000000000 */
[----:B------:R0:W1:Y:S04]  /*21b0*/  MUFU.RSQ R3, R26 ;  /* 0x0000001a00037308 */ /* 0x0000680000001400 */
[----:B------:R-:W-:-:S13]  /*21c0*/  ISETP.GT.U32.AND P0, PT, R0, 0x727fffff, PT ;  /* 0x727fffff0000780c */ /* 0x000fda0003f04070 */
[----:B01----:R-:W-:Y:S05]  /*21d0*/  @!P0 BRA `(.L_x_19) ;  /* 0x0000000000148947 */ /* 0x003fea0003800000 */
[----:B------:R-:W-:Y:S02]  /*21e0*/  MOV R0, R26 ;  /* 0x0000001a00007202 */ /* 0x000fe40000000f00 */
[----:B------:R-:W-:-:S07]  /*21f0*/  MOV R50, 0x2210 ;  /* 0x0000221000327802 */ /* 0x000fce0000000f00 */
[----:B-----5:R-:W-:Y:S05]  /*2200*/  CALL.REL.NOINC `($__internal_0_$__cuda_sm20_sqrt_rn_f32_slowpath) ;  /* 0x0000006c00887944 */ /* 0x020fea0003c00000 */
[----:B------:R-:W-:Y:S01]  /*2210*/  IMAD.MOV.U32 R5, RZ, RZ, R59 ;  /* 0x000000ffff057224 */ /* 0x000fe200078e003b */
[----:B------:R-:W-:Y:S06]  /*2220*/  BRA `(.L_x_20) ;  /* 0x0000000000107947 */ /* 0x000fec0003800000 */
.L_x_19:
[----:B------:R-:W-:Y:S01]  /*2230*/  FMUL.FTZ R5, R26, R3 ;  /* 0x000000031a057220 */ /* 0x000fe20000410000 */
[----:B------:R-:W-:-:S03]  /*2240*/  FMUL.FTZ R3, R3, 0.5 ;  /* 0x3f00000003037820 */ /* 0x000fc60000410000 */
[----:B------:R-:W-:-:S04]  /*2250*/  FFMA R0, -R5, R5, R26 ;  /* 0x0000000505007223 */ /* 0x000fc8000000011a */
[----:B------:R-:W-:-:S07]  /*2260*/  FFMA R5, R0, R3, R5 ;  /* 0x0000000300057223 */ /* 0x000fce0000000005 */
.L_x_20:
[----:B------:R-:W-:Y:S05]  /*2270*/  BSYNC.RECONVERGENT B0 ;  /* 0x0000000000007941 */ /* 0x000fea0003800200 */
.L_x_18:
[----:B------:R-:W-:Y:S01]  /*2280*/  FADD R3, -R26, 1 ;  /* 0x3f8000001a037421 */ /* 0x000fe20000000100 */
[----:B------:R-:W-:Y:S03]  /*2290*/  BSSY.RECONVERGENT B0, `(.L_x_21) ;  /* 0x000000e000007945 */ /* 0x000fe60003800200 */
        /* <DEDUP_REMOVED lines=9> */
.L_x_22:
[----:B------:R-:W-:Y:S01]  /*2330*/  FMUL.FTZ R4, R3, R0 ;  /* 0x0000000003047220 */ /* 0x000fe20000410000 */
[----:B------:R-:W-:-:S03]  /*2340*/  FMUL.FTZ R0, R0, 0.5 ;  /* 0x3f00000000007820 */ /* 0x000fc60000410000 */
[----:B------:R-:W-:-:S04]  /*2350*/  FFMA R3, -R4, R4, R3 ;  /* 0x0000000404037223 */ /* 0x000fc80000000103 */
[----:B------:R-:W-:-:S07]  /*2360*/  FFMA R4, R3, R0, R4 ;  /* 0x0000000003047223 */ /* 0x000fce0000000004 */
.L_x_23:
[----:B------:R-:W-:Y:S05]  /*2370*/  BSYNC.RECONVERGENT B0 ;  /* 0x0000000000007941 */ /* 0x000fea0003800200 */
.L_x_21:
[CC--:B------:R-:W-:Y:S01]  /*2380*/  FSETP.GT.AND P0, PT, |R5|.reuse, |R4|.reuse, PT ;  /* 0x400000040500720b */ /* 0x0c0fe20003f04200 */
[----:B------:R-:W-:Y:S03]  /*2390*/  BSSY.RECONVERGENT B0, `(.L_x_24) ;  /* 0x000000f000007945 */ /* 0x000fe60003800200 */
[----:B------:R-:W-:Y:S02]  /*23a0*/  FSEL R13, |R5|, |R4|, P0 ;  /* 0x40000004050d7208 */ /* 0x000fe40000000200 */
[----:B------:R-:W-:Y:S02]  /*23b0*/  FSEL R0, |R4|, |R5|, P0 ;  /* 0x4000000504007208 */ /* 0x000fe40000000200 */
[----:B------:R-:W0:Y:S08]  /*23c0*/  MUFU.RCP R16, R13 ;  /* 0x0000000d00107308 */ /* 0x000e300000001000 */
[----:B------:R-:W1:Y:S01]  /*23d0*/  FCHK P3, R0, R13 ;  /* 0x0000000d00007302 */ /* 0x000e620000060000 */
[----:B0-----:R-:W-:-:S04]  /*23e0*/  FFMA R3, -R13, R16, 1 ;  /* 0x3f8000000d037423 */ /* 0x001fc80000000110 */
[----:B------:R-:W-:-:S04]  /*23f0*/  FFMA R3, R16, R3, R16 ;  /* 0x0000000310037223 */ /* 0x000fc80000000010 */
[----:B------:R-:W-:-:S04]  /*2400*/  FFMA R16, R0, R3, RZ ;  /* 0x0000000300107223 */ /* 0x000fc800000000ff */
[----:B------:R-:W-:-:S04]  /*2410*/  FFMA R17, -R13, R16, R0 ;  /* 0x000000100d117223 */ /* 0x000fc80000000100 */
[----:B------:R-:W-:Y:S01]  /*2420*/  FFMA R3, R3, R17, R16 ;  /* 0x0000001103037223 */ /* 0x000fe20000000010 */
[----:B-1----:R-:W-:Y:S06]  /*2430*/  @!P3 BRA `(.L_x_25) ;  /* 0x000000000010b947 */ /* 0x002fec0003800000 */
[----:B------:R-:W-:Y:S01]  /*2440*/  IMAD.MOV.U32 R3, RZ, RZ, R13 ;  /* 0x000000ffff037224 */ /* 0x000fe200078e000d */
[----:B------:R-:W-:-:S07]  /*2450*/  MOV R48, 0x2470 ;  /* 0x0000247000307802 */ /* 0x000fce0000000f00 */
[----:B-----5:R-:W-:Y:S05]  /*2460*/  CALL.REL.NOINC `($__internal_1_$__cuda_sm3x_div_rn_noftz_f32_slowpath) ;  /* 0x0000006c00487944 */ /* 0x020fea0003c00000 */
[----:B------:R-:W-:-:S07]  /*2470*/  MOV R3, R0 ;  /* 0x0000000000037202 */ /* 0x000fce0000000f00 */
.L_x_25:
[----:B------:R-:W-:Y:S05]  /*2480*/  BSYNC.RECONVERGENT B0 ;  /* 0x0000000000007941 */ /* 0x000fea0003800200 */
.L_x_24:
[----:B------:R-:W-:Y:S02]  /*2490*/  IMAD.MOV.U32 R17, RZ, RZ, 0x3b33710b ;  /* 0x3b33710bff117424 */ /* 0x000fe400078e00ff */
[----:B------:R-:W-:Y:S01]  /*24a0*/  FMUL R0, R3, R3 ;  /* 0x0000000303007220 */ /* 0x000fe20000400000 */
[C---:B------:R-:W-:Y:S01]  /*24b0*/  ISETP.GE.AND P3, PT, R4.reuse, RZ, PT ;  /* 0x000000ff0400720c */ /* 0x040fe20003f66270 */
[----:B------:R-:W0:Y:S01]  /*24c0*/  LDCU UR4, c[0x3][0x4c] ;  /* 0x00c00980ff0477ac */ /* 0x000e220008000800 */
[----:B------:R-:W-:Y:S01]  /*24d0*/  FSETP.NEU.AND P4, PT, |R4|, |R5|, PT ;  /* 0x400000050400720b */ /* 0x000fe20003f8d200 */
[----:B------:R-:W-:Y:S01]  /*24e0*/  FFMA R17, R0, R17, -0.015681877732276916504 ;  /* 0xbc80774800117423 */ /* 0x000fe20000000011 */
[----:B------:R-:W-:Y:S01]  /*24f0*/  FADD R4, |R4|, |R5| ;  /* 0x4000000504047221 */ /* 0x000fe20000000200 */
[----:B------:R-:W-:Y:S02]  /*2500*/  BSSY.RECONVERGENT B0, `(.L_x_26) ;  /* 0x0000025000007945 */ /* 0x000fe40003800200 */
[----:B------:R-:W-:-:S04]  /*2510*/  FFMA R17, R0, R17, 0.042200751602649688721 ;  /* 0x3d2cdab200117423 */ /* 0x000fc80000000011 */
[----:B------:R-:W-:-:S04]  /*2520*/  FFMA R17, R0, R17, -0.074792981147766113281 ;  /* 0xbd992d1000117423 */ /* 0x000fc80000000011 */
[----:B------:R-:W-:-:S04]  /*2530*/  FFMA R17, R0, R17, 0.10640415549278259277 ;  /* 0x3dd9ea6c00117423 */ /* 0x000fc80000000011 */
[----:B------:R-:W-:-:S04]  /*2540*/  FFMA R17, R0, R17, -0.14207722246646881104 ;  /* 0xbe117cb100117423 */ /* 0x000fc80000000011 */
[----:B------:R-:W-:-:S04]  /*2550*/  FFMA R17, R0, R17, 0.19993925094604492188 ;  /* 0x3e4cbce000117423 */ /* 0x000fc80000000011 */
[----:B------:R-:W-:-:S04]  /*2560*/  FFMA R17, R0, R17, -0.33333197236061096191 ;  /* 0xbeaaaa7d00117423 */ /* 0x000fc80000000011 */
[----:B------:R-:W-:Y:S01]  /*2570*/  FMUL R0, R0, R17 ;  /* 0x0000001100007220 */ /* 0x000fe20000400000 */
[----:B------:R-:W-:-:S03]  /*2580*/  IMAD.MOV.U32 R17, RZ, RZ, 0x3f6ee581 ;  /* 0x3f6ee581ff117424 */ /* 0x000fc600078e00ff */
[----:B------:R-:W-:Y:S02]  /*2590*/  FFMA R0, R0, R3, R3 ;  /* 0x0000000300007223 */ /* 0x000fe40000000003 */
[C---:B------:R-:W-:Y:S02]  /*25a0*/  FSEL R16, R17.reuse, 1.8663789033889770508, P0 ;  /* 0x3feee58111107808 */ /* 0x040fe40000000000 */
[----:B------:R-:W-:-:S05]  /*25b0*/  FFMA R3, R17, 1.6832555532455444336, -R0 ;  /* 0x3fd774eb11037823 */ /* 0x000fca0000000800 */
[-C--:B------:R-:W-:Y:S02]  /*25c0*/  FSEL R18, R3, R0.reuse, P0 ;  /* 0x0000000003127208 */ /* 0x080fe40000000000 */
[----:B------:R-:W-:Y:S01]  /*25d0*/  FSEL R3, R0, -R0, P0 ;  /* 0x8000000000037208 */ /* 0x000fe20000000000 */
[----:B------:R-:W-:Y:S01]  /*25e0*/  HFMA2 R0, -RZ, RZ, 2.04296875, -15.78125 ;  /* 0x4016cbe4ff007431 */ /* 0x000fe200000001ff */
[----:B------:R-:W-:-:S03]  /*25f0*/  FSETP.NEU.AND P0, PT, R13, RZ, PT ;  /* 0x000000ff0d00720b */ /* 0x000fc60003f0d000 */
[----:B------:R-:W-:Y:S01]  /*2600*/  @!P3 FFMA R18, R16, 1.6832555532455444336, R3 ;  /* 0x3fd774eb1012b823 */ /* 0x000fe20000000003 */
[----:B------:R-:W-:-:S09]  /*2610*/  @!P4 FSEL R18, R0, 0.78539818525314331055, !P3 ;  /* 0x3f490fdb0012c808 */ /* 0x000fd20005800000 */
[----:B------:R-:W-:Y:S02]  /*2620*/  @!P0 FSEL R18, RZ, 3.1415927410125732422, P3 ;  /* 0x40490fdbff128808 */ /* 0x000fe40001800000 */
[----:B------:R-:W-:Y:S02]  /*2630*/  FSETP.NAN.AND P0, PT, R4, R4, PT ;  /* 0x000000040400720b */ /* 0x000fe40003f08000 */
[----:B------:R-:W-:-:S04]  /*2640*/  LOP3.LUT R5, R18, 0x80000000, R5, 0xb8, !PT ;  /* 0x8000000012057812 */ /* 0x000fc800078eb805 */
[----:B------:R-:W-:-:S05]  /*2650*/  FSEL R5, R4, R5, P0 ;  /* 0x0000000504057208 */ /* 0x000fca0000000000 */
[----:B------:R-:W-:-:S04]  /*2660*/  FADD R5, R5, R5 ;  /* 0x0000000505057221 */ /* 0x000fc80000000000 */
[----:B0-----:R-:W-:-:S04]  /*2670*/  FMUL R5, R5, UR4 ;  /* 0x0000000405057c20 */ /* 0x001fc80008400000 */
[----:B------:R-:W-:-:S04]  /*2680*/  FMUL R0, R5, R5 ;  /* 0x0000000505007220 */ /* 0x000fc80000400000 */
[----:B------:R-:W-:-:S04]  /*2690*/  FFMA R0, R45, R45, R0 ;  /* 0x0000002d2d007223 */ /* 0x000fc80000000000 */
[----:B------:R-:W-:Y:S01]  /*26a0*/  VIADD R4, R0, 0xf3000000 ;  /* 0xf300000000047836 */ /* 0x000fe20000000000 */
[----:B------:R0:W1:Y:S04]  /*26b0*/  MUFU.RSQ R3, R0 ;  /* 0x0000000000037308 */ /* 0x0000680000001400 */
[----:B------:R-:W-:-:S13]  /*26c0*/  ISETP.GT.U32.AND P0, PT, R4, 0x727fffff, PT ;  /* 0x727fffff0400780c */ /* 0x000fda0003f04070 */
[----:B01----:R-:W-:Y:S05]  /*26d0*/  @!P0 BRA `(.L_x_27) ;  /* 0x00000000000c8947 */ /* 0x003fea0003800000 */
[----:B------:R-:W-:-:S07]  /*26e0*/  MOV R50, 0x2700 ;  /* 0x0000270000327802 */ /* 0x000fce0000000f00 */
[----:B-----5:R-:W-:Y:S05]  /*26f0*/  CALL.REL.NOINC `($__internal_0_$__cuda_sm20_sqrt_rn_f32_slowpath) ;  /* 0x00000068004c7944 */ /* 0x020fea0003c00000 */
[----:B------:R-:W-:Y:S05]  /*2700*/  BRA `(.L_x_28) ;  /* 0x0000000000107947 */ /* 0x000fea0003800000 */
.L_x_27:
[----:B------:R-:W-:Y:S01]  /*2710*/  FMUL.FTZ R59, R0, R3 ;  /* 0x00000003003b7220 */ /* 0x000fe20000410000 */
[----:B------:R-:W-:-:S03]  /*2720*/  FMUL.FTZ R3, R3, 0.5 ;  /* 0x3f00000003037820 */ /* 0x000fc60000410000 */
[----:B------:R-:W-:-:S04]  /*2730*/  FFMA R0, -R59, R59, R0 ;  /* 0x0000003b3b007223 */ /* 0x000fc80000000100 */
[----:B------:R-:W-:-:S07]  /*2740*/  FFMA R59, R0, R3, R59 ;  /* 0x00000003003b7223 */ /* 0x000fce000000003b */
.L_x_28:
[----:B------:R-:W-:Y:S05]  /*2750*/  BSYNC.RECONVERGENT B0 ;  /* 0x0000000000007941 */ /* 0x000fea0003800200 */
.L_x_26:
[----:B------:R-:W0:Y:S01]  /*2760*/  LDC R5, c[0x0][0x3a4] ;  /* 0x0000e900ff057b82 */ /* 0x000e220000000800 */
[----:B------:R-:W-:Y:S01]  /*2770*/  BSSY.RECONVERGENT B0, `(.L_x_29) ;  /* 0x000000e000007945 */ /* 0x000fe20003800200 */
[----:B0-----:R-:W0:Y:S08]  /*2780*/  MUFU.RCP R0, R5 ;  /* 0x0000000500007308 */ /* 0x001e300000001000 */
[----:B------:R-:W1:Y:S01]  /*2790*/  FCHK P0, R59, R5 ;  /* 0x000000053b007302 */ /* 0x000e620000000000 */
[----:B0-----:R-:W-:-:S04]  /*27a0*/  FFMA R3, R0, -R5, 1 ;  /* 0x3f80000000037423 */ /* 0x001fc80000000805 */
[----:B------:R-:W-:-:S04]  /*27b0*/  FFMA R0, R0, R3, R0 ;  /* 0x0000000300007223 */ /* 0x000fc80000000000 */
[----:B------:R-:W-:-:S04]  /*27c0*/  FFMA R4, R0, R59, RZ ;  /* 0x0000003b00047223 */ /* 0x000fc800000000ff */
[----:B------:R-:W-:-:S04]  /*27d0*/  FFMA R3, R4, -R5, R59 ;  /* 0x8000000504037223 */ /* 0x000fc8000000003b */
[----:B------:R-:W-:Y:S01]  /*27e0*/  FFMA R0, R0, R3, R4 ;  /* 0x0000000300007223 */ /* 0x000fe20000000004 */
[----:B-1----:R-:W-:Y:S06]  /*27f0*/  @!P0 BRA `(.L_x_30) ;  /* 0x0000000000148947 */ /* 0x002fec0003800000 */
[----:B------:R-:W0:Y:S01]  /*2800*/  LDCU UR4, c[0x0][0x3a4] ;  /* 0x00007480ff0477ac */ /* 0x000e220008000800 */
[----:B------:R-:W-:Y:S01]  /*2810*/  IMAD.MOV.U32 R0, RZ, RZ, R59 ;  /* 0x000000ffff007224 */ /* 0x000fe200078e003b */
[----:B------:R-:W-:Y:S02]  /*2820*/  MOV R48, 0x2850 ;  /* 0x0000285000307802 */ /* 0x000fe40000000f00 */
[----:B0-----:R-:W-:-:S07]  /*2830*/  MOV R3, UR4 ;  /* 0x0000000400037c02 */ /* 0x001fce0008000f00 */
[----:B-----5:R-:W-:Y:S05]  /*2840*/  CALL.REL.NOINC `($__internal_1_$__cuda_sm3x_div_rn_noftz_f32_slowpath) ;  /* 0x0000006800507944 */ /* 0x020fea0003c00000 */
.L_x_30:
[----:B------:R-:W-:Y:S05]  /*2850*/  BSYNC.RECONVERGENT B0 ;  /* 0x0000000000007941 */ /* 0x000fea0003800200 */
.L_x_29:
[----:B------:R-:W2:Y:S01]  /*2860*/  LDG.E R15, desc[UR6][R14.64+0x8] ;  /* 0x000008060e0f7981 */ /* 0x000ea2000c1e1900 */
[----:B------:R-:W-:-:S04]  /*2870*/  FADD R0, R46, R0 ;  /* 0x000000002e007221 */ /* 0x000fc80000000000 */
[----:B--2---:R-:W-:-:S04]  /*2880*/  FADD R3, -R0, R15 ;  /* 0x0000000f00037221 */ /* 0x004fc80000000100 */
[----:B------:R-:W-:Y:S01]  /*2890*/  FFMA R12, R3, R3, R12 ;  /* 0x00000003030c7223 */ /* 0x000fe2000000000c */
[----:B------:R-:W-:Y:S06]  /*28a0*/  @P1 BRA `(.L_x_31) ;  /* 0xffffffdc00401947 */ /* 0x000fec000383ffff */
.L_x_0:
[----:B------:R-:W0:Y:S01]  /*28b0*/  LDCU UR4, c[0x0][0x388] ;  /* 0x00007100ff0477ac */ /* 0x000e220008000800 */
[----:B------:R-:W-:Y:S01]  /*28c0*/  BSSY.RECONVERGENT B0, `(.L_x_32) ;  /* 0x000000e000007945 */ /* 0x000fe20003800200 */
[----:B0-----:R-:W-:-:S04]  /*28d0*/  I2FP.F32.S32 R5, UR4 ;  /* 0x0000000400057c45 */ /* 0x001fc80008201400 */
        /* <DEDUP_REMOVED lines=9> */
[----:B------:R-:W-:Y:S01]  /*2970*/  MOV R48, 0x29a0 ;  /* 0x000029a000307802 */ /* 0x000fe20000000f00 */
[----:B------:R-:W-:-:S07]  /*2980*/  IMAD.MOV.U32 R3, RZ, RZ, R5 ;  /* 0x000000ffff037224 */ /* 0x000fce00078e0005 */
[----:B-----5:R-:W-:Y:S05]  /*2990*/  CALL.REL.NOINC `($__internal_1_$__cuda_sm3x_div_rn_noftz_f32_slowpath) ;  /* 0x0000006400fc7944 */ /* 0x020fea0003c00000 */
.L_x_33:
[----:B------:R-:W-:Y:S05]  /*29a0*/  BSYNC.RECONVERGENT B0 ;  /* 0x0000000000007941 */ /* 0x000fea0003800200 */
.L_x_32:
[----:B------:R-:W-:Y:S01]  /*29b0*/  IADD3 R3, PT, PT, R0, -0xd000000, RZ ;  /* 0xf300000000037810 */ /* 0x000fe20007ffe0ff */
[----:B------:R0:W1:Y:S01]  /*29c0*/  MUFU.RSQ R5, R0 ;  /* 0x0000000000057308 */ /* 0x0000620000001400 */
[----:B------:R-:W-:Y:S02]  /*29d0*/  BSSY.RECONVERGENT B0, `(.L_x_34) ;  /* 0x000000b000007945 */ /* 0x000fe40003800200 */
[----:B------:R-:W-:-:S13]  /*29e0*/  ISETP.GT.U32.AND P0, PT, R3, 0x727fffff, PT ;  /* 0x727fffff0300780c */ /* 0x000fda0003f04070 */
[----:B0-----:R-:W-:Y:S05]  /*29f0*/  @!P0 BRA `(.L_x_35) ;  /* 0x0000000000108947 */ /* 0x001fea0003800000 */
[----:B------:R-:W-:-:S07]  /*2a00*/  MOV R50, 0x2a20 ;  /* 0x00002a2000327802 */ /* 0x000fce0000000f00 */
[----:B-1---5:R-:W-:Y:S05]  /*2a10*/  CALL.REL.NOINC `($__internal_0_$__cuda_sm20_sqrt_rn_f32_slowpath) ;  /* 0x0000006400847944 */ /* 0x022fea0003c00000 */
[----:B------:R-:W-:Y:S01]  /*2a20*/  IMAD.MOV.U32 R42, RZ, RZ, R59 ;  /* 0x000000ffff2a7224 */ /* 0x000fe200078e003b */
[----:B------:R-:W-:Y:S06]  /*2a30*/  BRA `(.L_x_36) ;  /* 0x0000000000107947 */ /* 0x000fec0003800000 */
.L_x_35:
[C---:B-1----:R-:W-:Y:S01]  /*2a40*/  FMUL.FTZ R3, R5.reuse, R0 ;  /* 0x0000000005037220 */ /* 0x042fe20000410000 */
[----:B------:R-:W-:-:S03]  /*2a50*/  FMUL.FTZ R42, R5, 0.5 ;  /* 0x3f000000052a7820 */ /* 0x000fc60000410000 */
[----:B------:R-:W-:-:S04]  /*2a60*/  FFMA R0, -R3, R3, R0 ;  /* 0x0000000303007223 */ /* 0x000fc80000000100 */
[----:B------:R-:W-:-:S07]  /*2a70*/  FFMA R42, R0, R42, R3 ;  /* 0x0000002a002a7223 */ /* 0x000fce0000000003 */
.L_x_36:
[----:B------:R-:W-:Y:S05]  /*2a80*/  BSYNC.RECONVERGENT B0 ;  /* 0x0000000000007941 */ /* 0x000fea0003800200 */
.L_x_34:
[----:B------:R-:W0:Y:S01]  /*2a90*/  LDCU UR4, c[0x0][0x3bc] ;  /* 0x00007780ff0477ac */ /* 0x000e220008000800 */
[----:B------:R-:W-:Y:S02]  /*2aa0*/  HFMA2 R8, -RZ, RZ, 0, 0 ;  /* 0x00000000ff087431 */ /* 0x000fe400000001ff */
[----:B------:R-:W-:Y:S01]  /*2ab0*/  IMAD.MOV.U32 R3, RZ, RZ, RZ ;  /* 0x000000ffff037224 */ /* 0x000fe200078e00ff */
[----:B0-----:R-:W-:-:S09]  /*2ac0*/  UISETP.GE.AND UP0, UPT, UR4, 0x1, UPT ;  /* 0x000000010400788c */ /* 0x001fd2000bf06270 */
[----:B------:R-:W-:Y:S05]  /*2ad0*/  BRA.U !UP0, `(.L_x_37) ;  /* 0x0000006108b87547 */ /* 0x000fea000b800000 */
[----:B------:R-:W0:Y:S01]  /*2ae0*/  LDC R26, c[0x0][0x3b0] ;  /* 0x0000ec00ff1a7b82 */ /* 0x000e220000000800 */
[----:B------:R-:W-:Y:S01]  /*2af0*/  MOV R10, 0x3a2c32e4 ;  /* 0x3a2c32e4000a7802 */ /* 0x000fe20000000f00 */
[----:B------:R-:W1:Y:S01]  /*2b00*/  LDCU UR4, c[0x0][0x3a8] ;  /* 0x00007500ff0477ac */ /* 0x000e620008000800 */
[----:B------:R-:W-:Y:S01]  /*2b10*/  BSSY.RECONVERGENT B0, `(.L_x_38) ;  /* 0x0000628000007945 */ /* 0x000fe20003800200 */
[----:B------:R-:W-:Y:S01]  /*2b20*/  IMAD.MOV.U32 R36, RZ, RZ, RZ ;  /* 0x000000ffff247224 */ /* 0x000fe200078e00ff */
[----:B------:R-:W-:Y:S01]  /*2b30*/  CS2R R24, SRZ ;  /* 0x0000000000187805 */ /* 0x000fe2000001ff00 */
[----:B------:R-:W-:Y:S01]  /*2b40*/  IMAD.MOV.U32 R23, RZ, RZ, R42 ;  /* 0x000000ffff177224 */ /* 0x000fe200078e002a */
[----:B------:R-:W-:Y:S01]  /*2b50*/  MOV R22, R46 ;  /* 0x0000002e00167202 */ /* 0x000fe20000000f00 */
[----:B------:R-:W-:Y:S01]  /*2b60*/  IMAD.MOV.U32 R21, RZ, RZ, R45 ;  /* 0x000000ffff157224 */ /* 0x000fe200078e002d */
[----:B------:R-:W-:Y:S01]  /*2b70*/  MOV R19, R44 ;  /* 0x0000002c00137202 */ /* 0x000fe20000000f00 */
[----:B------:R-:W-:-:S02]  /*2b80*/  IMAD.MOV.U32 R20, RZ, RZ, R43 ;  /* 0x000000ffff147224 */ /* 0x000fc400078e002b */
[----:B-1----:R-:W-:Y:S02]  /*2b90*/  IMAD.U32 R18, RZ, RZ, UR4 ;  /* 0x00000004ff127e24 */ /* 0x002fe4000f8e00ff */
[C---:B0-----:R-:W-:Y:S01]  /*2ba0*/  FMUL R0, |R26|.reuse, 16777216 ;  /* 0x4b8000001a007820 */ /* 0x041fe20000400200 */
[----:B------:R-:W-:-:S04]  /*2bb0*/  FSETP.GEU.AND P0, PT, |R26|, 1.175494350822287508e-38, PT ;  /* 0x008000001a00780b */ /* 0x000fc80003f0e200 */
[----:B------:R-:W-:-:S05]  /*2bc0*/  FSEL R0, R0, |R26|, !P0 ;  /* 0x4000001a00007208 */ /* 0x000fca0004000000 */
[----:B------:R-:W-:-:S05]  /*2bd0*/  VIADD R3, R0, 0xc0cafb0d ;  /* 0xc0cafb0d00037836 */ /* 0x000fca0000000000 */
[----:B------:R-:W-:-:S05]  /*2be0*/  LOP3.LUT R3, R3, 0xff800000, RZ, 0xc0, !PT ;  /* 0xff80000003037812 */ /* 0x000fca00078ec0ff */
[----:B------:R-:W-:Y:S01]  /*2bf0*/  IMAD.IADD R0, R0, 0x1, -R3 ;  /* 0x0000000100007824 */ /* 0x000fe200078e0a03 */
[----:B------:R-:W-:-:S03]  /*2c00*/  I2FP.F32.S32 R3, R3 ;  /* 0x0000000300037245 */ /* 0x000fc60000201400 */
[C---:B------:R-:W-:Y:S01]  /*2c10*/  FADD R5, R0.reuse, 1 ;  /* 0x3f80000000057421 */ /* 0x040fe20000000000 */
[----:B------:R-:W-:Y:S01]  /*2c20*/  FADD R4, R0, -1 ;  /* 0xbf80000000047421 */ /* 0x000fe20000000000 */
[----:B------:R-:W-:Y:S02]  /*2c30*/  FSEL R0, RZ, -24, P0 ;  /* 0xc1c00000ff007808 */ /* 0x000fe40000000000 */
[----:B------:R-:W-:Y:S01]  /*2c40*/  FSETP.NEU.AND P0, PT, |R26|, +INF , PT ;  /* 0x7f8000001a00780b */ /* 0x000fe20003f0d200 */
[----:B------:R-:W-:Y:S01]  /*2c50*/  FADD R6, R4, R4 ;  /* 0x0000000404067221 */ /* 0x000fe20000000000 */
[----:B------:R-:W0:Y:S01]  /*2c60*/  MUFU.RCP R5, R5 ;  /* 0x0000000500057308 */ /* 0x000e220000001000 */
[----:B------:R-:W-:Y:S01]  /*2c70*/  FFMA R0, R3, 1.1920928955078125e-07, R0 ;  /* 0x3400000003007823 */ /* 0x000fe20000000000 */
[----:B------:R-:W-:-:S04]  /*2c80*/  FSETP.EQ.OR P0, PT, R26, RZ, !P0 ;  /* 0x000000ff1a00720b */ /* 0x000fc80004702400 */
[----:B------:R-:W-:Y:S01]  /*2c90*/  P2R R49, PR, RZ, 0x1 ;  /* 0x00000001ff317803 */ /* 0x000fe20000000000 */
[----:B0-----:R-:W-:-:S04]  /*2ca0*/  FMUL R7, R5, R6 ;  /* 0x0000000605077220 */ /* 0x001fc80000400000 */
[----:B------:R-:W-:Y:S01]  /*2cb0*/  FADD R6, R4, -R7 ;  /* 0x8000000704067221 */ /* 0x000fe20000000000 */
[CC--:B------:R-:W-:Y:S01]  /*2cc0*/  FMUL R3, R7.reuse, R7.reuse ;  /* 0x0000000707037220 */ /* 0x0c0fe20000400000 */
[----:B------:R-:W-:Y:S02]  /*2cd0*/  FFMA R8, R7, 1.4426950216293334961, R0 ;  /* 0x3fb8aa3b07087823 */ /* 0x000fe40000000000 */
[----:B------:R-:W-:Y:S01]  /*2ce0*/  FADD R9, R6, R6 ;  /* 0x0000000606097221 */ /* 0x000fe20000000000 */
[C---:B------:R-:W-:Y:S01]  /*2cf0*/  FFMA R6, R3.reuse, R10, 0.0032181653659790754318 ;  /* 0x3b52e7db03067423 */ /* 0x040fe2000000000a */
[----:B------:R-:W-:Y:S02]  /*2d00*/  FADD R0, R0, -R8 ;  /* 0x8000000800007221 */ /* 0x000fe40000000000 */
[----:B------:R-:W-:Y:S01]  /*2d10*/  FFMA R4, R4, -R7, R9 ;  /* 0x8000000704047223 */ /* 0x000fe20000000009 */
[----:B------:R-:W-:Y:S01]  /*2d20*/  FFMA R6, R3, R6, 0.018033718690276145935 ;  /* 0x3c93bb7303067423 */ /* 0x000fe20000000006 */
[----:B------:R-:W-:-:S02]  /*2d30*/  FFMA R9, R7, 1.4426950216293334961, R0 ;  /* 0x3fb8aa3b07097823 */ /* 0x000fc40000000000 */
[----:B------:R-:W-:Y:S01]  /*2d40*/  FMUL R4, R5, R4 ;  /* 0x0000000405047220 */ /* 0x000fe20000400000 */
[----:B------:R-:W-:Y:S01]  /*2d50*/  FMUL R5, R26, 0.5 ;  /* 0x3f0000001a057820 */ /* 0x000fe20000400000 */
[C---:B------:R-:W-:Y:S02]  /*2d60*/  FFMA R6, R3.reuse, R6, 0.12022458761930465698 ;  /* 0x3df6384f03067423 */ /* 0x040fe40000000006 */
[----:B------:R-:W-:Y:S02]  /*2d70*/  FFMA R0, R4, 1.4426950216293334961, R9 ;  /* 0x3fb8aa3b04007823 */ /* 0x000fe40000000009 */
[----:B------:R-:W-:Y:S01]  /*2d80*/  FMUL R6, R3, R6 ;  /* 0x0000000603067220 */ /* 0x000fe20000400000 */
[----:B------:R-:W0:Y:S01]  /*2d90*/  FRND.TRUNC R5, R5 ;  /* 0x0000000500057307 */ /* 0x000e22000020d000 */
[----:B------:R-:W-:Y:S02]  /*2da0*/  FFMA R3, R7, 1.9251366722983220825e-08, R0 ;  /* 0x32a55e3407037823 */ /* 0x000fe40000000000 */
[----:B------:R-:W-:-:S04]  /*2db0*/  FMUL R0, R6, 3 ;  /* 0x4040000006007820 */ /* 0x000fc80000400000 */
[----:B------:R-:W-:-:S04]  /*2dc0*/  FFMA R0, R4, R0, R3 ;  /* 0x0000000004007223 */ /* 0x000fc80000000003 */
[----:B------:R-:W-:Y:S01]  /*2dd0*/  FFMA R7, R7, R6, R0 ;  /* 0x0000000607077223 */ /* 0x000fe20000000000 */
[----:B0-----:R-:W-:-:S03]  /*2de0*/  FADD R27, R5, R5 ;  /* 0x00000005051b7221 */ /* 0x001fc60000000000 */
[----:B------:R-:W-:Y:S01]  /*2df0*/  FADD R41, R8, R7 ;  /* 0x0000000708297221 */ /* 0x000fe20000000000 */
[----:B------:R-:W-:-:S03]  /*2e00*/  FADD R27, -R27, R26 ;  /* 0x0000001a1b1b7221 */ /* 0x000fc60000000100 */
[----:B------:R-:W-:Y:S01]  /*2e10*/  FADD R40, -R8, R41 ;  /* 0x0000002908287221 */ /* 0x000fe20000000100 */
[----:B------:R-:W0:Y:S03]  /*2e20*/  FRND.FLOOR R26, R26 ;  /* 0x0000001a001a7307 */ /* 0x000e260000205000 */
[----:B------:R-:W-:-:S07]  /*2e30*/  FADD R40, R7, -R40 ;  /* 0x8000002807287221 */ /* 0x000fce0000000000 */
.L_x_124:
[----:B-1----:R-:W1:Y:S01]  /*2e40*/  LDCU UR4, c[0x0][0x3b4] ;  /* 0x00007680ff0477ac */ /* 0x002e620008000800 */
[----:B------:R-:W-:Y:S01]  /*2e50*/  IMAD.MOV.U32 R17, RZ, RZ, R36 ;  /* 0x000000ffff117224 */ /* 0x000fe200078e0024 */
[----:B------:R-:W-:Y:S01]  /*2e60*/  MOV R16, R18 ;  /* 0x0000001200107202 */ /* 0x000fe20000000f00 */
[----:B------:R-:W-:Y:S01]  /*2e70*/  IMAD.MOV.U32 R15, RZ, RZ, RZ ;  /* 0x000000ffff0f7224 */ /* 0x000fe200078e00ff */
[----:B-1----:R-:W-:-:S09]  /*2e80*/  UISETP.GE.AND UP0, UPT, UR4, 0x1, UPT ;  /* 0x000000010400788c */ /* 0x002fd2000bf06270 */
[----:B------:R-:W-:Y:S05]  /*2e90*/  BRA.U !UP0, `(.L_x_39) ;  /* 0x0000004d080c7547 */ /* 0x000fea000b800000 */
[----:B------:R-:W1:Y:S01]  /*2ea0*/  LDC R4, c[0x0][0x3a8] ;  /* 0x0000ea00ff047b82 */ /* 0x000e620000000800 */
[----:B------:R-:W-:Y:S01]  /*2eb0*/  BSSY.RECONVERGENT B3, `(.L_x_40) ;  /* 0x000000e000037945 */ /* 0x000fe20003800200 */
[----:B-1----:R-:W1:Y:S08]  /*2ec0*/  MUFU.RCP R3, R4 ;  /* 0x0000000400037308 */ /* 0x002e700000001000 */
[----:B------:R-:W2:Y:S01]  /*2ed0*/  FCHK P0, R18, R4 ;  /* 0x0000000412007302 */ /* 0x000ea20000000000 */
[----:B-1----:R-:W-:-:S04]  /*2ee0*/  FFMA R0, R3, -R4, 1 ;  /* 0x3f80000003007423 */ /* 0x002fc80000000804 */
[----:B------:R-:W-:-:S04]  /*2ef0*/  FFMA R3, R3, R0, R3 ;  /* 0x0000000003037223 */ /* 0x000fc80000000003 */
[----:B------:R-:W-:-:S04]  /*2f00*/  FFMA R5, R3, R18, RZ ;  /* 0x0000001203057223 */ /* 0x000fc800000000ff */
[----:B------:R-:W-:-:S04]  /*2f10*/  FFMA R0, R5, -R4, R18 ;  /* 0x8000000405007223 */ /* 0x000fc80000000012 */
[----:B------:R-:W-:Y:S01]  /*2f20*/  FFMA R0, R3, R0, R5 ;  /* 0x0000000003007223 */ /* 0x000fe20000000005 */
[----:B--2---:R-:W-:Y:S06]  /*2f30*/  @!P0 BRA `(.L_x_41) ;  /* 0x0000000000148947 */ /* 0x004fec0003800000 */
[----:B------:R-:W1:Y:S01]  /*2f40*/  LDCU UR4, c[0x0][0x3a8] ;  /* 0x00007500ff0477ac */ /* 0x000e620008000800 */
[----:B------:R-:W-:Y:S01]  /*2f50*/  IMAD.MOV.U32 R0, RZ, RZ, R18 ;  /* 0x000000ffff007224 */ /* 0x000fe200078e0012 */
[----:B------:R-:W-:Y:S02]  /*2f60*/  MOV R48, 0x2f90 ;  /* 0x00002f9000307802 */ /* 0x000fe40000000f00 */
[----:B-1----:R-:W-:-:S07]  /*2f70*/  MOV R3, UR4 ;  /* 0x0000000400037c02 */ /* 0x002fce0008000f00 */
[----:B0----5:R-:W-:Y:S05]  /*2f80*/  CALL.REL.NOINC `($__internal_1_$__cuda_sm3x_div_rn_noftz_f32_slowpath) ;  /* 0x0000006000807944 */ /* 0x021fea0003c00000 */
.L_x_41:
[----:B------:R-:W-:Y:S05]  /*2f90*/  BSYNC.RECONVERGENT B3 ;  /* 0x0000000000037941 */ /* 0x000fea0003800200 */
.L_x_40:
[----:B------:R-:W1:Y:S01]  /*2fa0*/  LDC.64 R4, c[0x0][0x390] ;  /* 0x0000e400ff047b82 */ /* 0x000e620000000a00 */
[----:B------:R-:W1:Y:S01]  /*2fb0*/  LDCU UR4, c[0x0][0x38c] ;  /* 0x00007180ff0477ac */ /* 0x000e620008000800 */
[----:B------:R-:W-:Y:S01]  /*2fc0*/  FMUL R11, R0, 5 ;  /* 0x40a00000000b7820 */ /* 0x000fe20000400000 */
[----:B------:R-:W-:Y:S01]  /*2fd0*/  IMAD.MOV.U32 R10, RZ, RZ, RZ ;  /* 0x000000ffff0a7224 */ /* 0x000fe200078e00ff */
[----:B------:R-:W2:Y:S01]  /*2fe0*/  LDCU UR5, c[0x0][0x3a0] ;  /* 0x00007400ff0577ac */ /* 0x000ea20008000800 */
[----:B------:R-:W-:-:S03]  /*2ff0*/  IMAD.MOV.U32 R15, RZ, RZ, RZ ;  /* 0x000000ffff0f7224 */ /* 0x000fc600078e00ff */
[----:B------:R-:W3:Y:S01]  /*3000*/  LDC.64 R6, c[0x0][0x398] ;  /* 0x0000e600ff067b82 */ /* 0x000ee20000000a00 */
[----:B------:R-:W4:Y:S01]  /*3010*/  LDCU UR8, c[0x0][0x3b4] ;  /* 0x00007680ff0877ac */ /* 0x000f220008000800 */
[----:B-1----:R-:W-:Y:S01]  /*3020*/  FADD R3, R4, -UR4 ;  /* 0x8000000404037e21 */ /* 0x002fe20008000000 */
[----:B----4-:R-:W-:-:S03]  /*3030*/  IADD3 R25, PT, PT, R25, UR8, RZ ;  /* 0x0000000819197c10 */ /* 0x010fc6000fffe0ff */
[----:B------:R-:W-:Y:S01]  /*3040*/  FMUL R3, R3, 0.050000000745058059692 ;  /* 0x3d4ccccd03037820 */ /* 0x000fe20000400000 */
[----:B---3--:R-:W-:Y:S01]  /*3050*/  FADD R5, R6, -R5 ;  /* 0x8000000506057221 */ /* 0x008fe20000000000 */
[----:B--2---:R-:W-:Y:S02]  /*3060*/  FADD R7, -R7, UR5 ;  /* 0x0000000507077e21 */ /* 0x004fe40008000100 */
[----:B------:R-:W-:Y:S01]  /*3070*/  FMUL R14, R3, R0 ;  /* 0x00000000030e7220 */ /* 0x000fe20000400000 */
[----:B------:R-:W-:Y:S01]  /*3080*/  FMUL R13, R5, 0.050000000745058059692 ;  /* 0x3d4ccccd050d7820 */ /* 0x000fe20000400000 */
[----:B------:R-:W-:-:S03]  /*3090*/  FMUL R5, R7, 0.050000000745058059692 ;  /* 0x3d4ccccd07057820 */ /* 0x000fc60000400000 */
[-C--:B------:R-:W-:Y:S01]  /*30a0*/  FMUL R13, R13, R0.reuse ;  /* 0x000000000d0d7220 */ /* 0x080fe20000400000 */
[----:B------:R-:W-:-:S07]  /*30b0*/  FMUL R12, R5, R0 ;  /* 0x00000000050c7220 */ /* 0x000fce0000400000 */
.L_x_107:
[----:B------:R-:W-:Y:S01]  /*30c0*/  SHF.R.U32.HI R0, RZ, 0x2, R37 ;  /* 0x00000002ff007819 */ /* 0x000fe20000011625 */
[----:B------:R-:W-:Y:S02]  /*30d0*/  IMAD.SHL.U32 R4, R29, 0x10, RZ ;  /* 0x000000101d047824 */ /* 0x000fe400078e00ff */
[----:B------:R-:W-:Y:S01]  /*30e0*/  HFMA2 R8, -RZ, RZ, 0.1171875, 0 ;  /* 0x2f800000ff087431 */ /* 0x000fe200000001ff */
[----:B-1----:R-:W1:Y:S01]  /*30f0*/  LDCU UR4, c[0x0][0x3b4] ;  /* 0x00007680ff0477ac */ /* 0x002e620008000800 */
[----:B------:R-:W-:Y:S01]  /*3100*/  LOP3.LUT R0, R0, R37, RZ, 0x3c, !PT ;  /* 0x0000002500007212 */ /* 0x000fe200078e3cff */
[----:B------:R-:W-:Y:S01]  /*3110*/  VIADD R10, R10, 0x1 ;  /* 0x000000010a0a7836 */ /* 0x000fe20000000000 */
[----:B------:R-:W-:Y:S03]  /*3120*/  BSSY.RECONVERGENT B1, `(.L_x_42) ;  /* 0x0000069000017945 */ /* 0x000fe60003800200 */
[----:B------:R-:W-:-:S05]  /*3130*/  IMAD.SHL.U32 R3, R0, 0x2, RZ ;  /* 0x0000000200037824 */ /* 0x000fca00078e00ff */
[----:B------:R-:W-:-:S04]  /*3140*/  LOP3.LUT R3, R29, R4, R3, 0x96, !PT ;  /* 0x000000041d037212 */ /* 0x000fc800078e9603 */
[----:B------:R-:W-:Y:S02]  /*3150*/  LOP3.LUT R9, R3, R0, RZ, 0x3c, !PT ;  /* 0x0000000003097212 */ /* 0x000fe400078e3cff */
[----:B------:R-:W-:Y:S02]  /*3160*/  SHF.R.U32.HI R3, RZ, 0x2, R30 ;  /* 0x00000002ff037819 */ /* 0x000fe4000001161e */
[----:B------:R-:W-:Y:S02]  /*3170*/  IADD3 R0, PT, PT, R38, 0x587c5, R9 ;  /* 0x000587c526007810 */ /* 0x000fe40007ffe009 */
[----:B------:R-:W-:Y:S02]  /*3180*/  LOP3.LUT R3, R3, R30, RZ, 0x3c, !PT ;  /* 0x0000001e03037212 */ /* 0x000fe400078e3cff */
[----:B------:R-:W-:Y:S02]  /*3190*/  I2FP.F32.U32 R0, R0 ;  /* 0x0000000000007245 */ /* 0x000fe40000201000 */
[----:B-1----:R-:W-:Y:S01]  /*31a0*/  ISETP.NE.AND P2, PT, R10, UR4, PT ;  /* 0x000000040a007c0c */ /* 0x002fe2000bf45270 */
[----:B------:R-:W-:-:S02]  /*31b0*/  IMAD.SHL.U32 R5, R3, 0x2, RZ ;  /* 0x0000000203057824 */ /* 0x000fc400078e00ff */
[----:B------:R-:W-:Y:S01]  /*31c0*/  FFMA R0, R0, R8, 1.1641532182693481445e-10 ;  /* 0x2f00000000007423 */ /* 0x000fe20000000008 */
[----:B------:R-:W-:-:S04]  /*31d0*/  P2R R47, PR, RZ, 0x4 ;  /* 0x00000004ff2f7803 */ /* 0x000fc80000000000 */
[----:B------:R-:W-:-:S13]  /*31e0*/  FSETP.GEU.AND P0, PT, R0, 1.175494350822287508e-38, PT ;  /* 0x008000000000780b */ /* 0x000fda0003f0e000 */
[----:B------:R-:W-:-:S04]  /*31f0*/  @!P0 FMUL R0, R0, 8388608 ;  /* 0x4b00000000008820 */ /* 0x000fc80000400000 */
[C---:B------:R-:W-:Y:S01]  /*3200*/  VIADD R4, R0.reuse, 0xc0d55555 ;  /* 0xc0d5555500047836 */ /* 0x040fe20000000000 */
[----:B------:R-:W-:-:S04]  /*3210*/  FSETP.NEU.AND P1, PT, R0, RZ, PT ;  /* 0x000000ff0000720b */ /* 0x000fc80003f2d000 */
[----:B------:R-:W-:Y:S02]  /*3220*/  LOP3.LUT R7, R4, 0xff800000, RZ, 0xc0, !PT ;  /* 0xff80000004077812 */ /* 0x000fe400078ec0ff */
[----:B------:R-:W-:-:S03]  /*3230*/  SHF.L.U32 R4, R9, 0x4, RZ ;  /* 0x0000000409047819 */ /* 0x000fc600000006ff */
[----:B------:R-:W-:Y:S01]  /*3240*/  IMAD.IADD R6, R0, 0x1, -R7 ;  /* 0x0000000100067824 */ /* 0x000fe200078e0a07 */
[----:B------:R-:W-:Y:S01]  /*3250*/  LOP3.LUT R4, R3, R5, R4, 0x96, !PT ;  /* 0x0000000503047212 */ /* 0x000fe200078e9604 */
[----:B------:R-:W-:Y:S01]  /*3260*/  IMAD.MOV.U32 R5, RZ, RZ, 0x3e055027 ;  /* 0x3e055027ff057424 */ /* 0x000fe200078e00ff */
[----:B------:R-:W-:Y:S01]  /*3270*/  I2FP.F32.S32 R7, R7 ;  /* 0x0000000700077245 */ /* 0x000fe20000201400 */
[----:B------:R-:W-:Y:S01]  /*3280*/  FADD R6, R6, -1 ;  /* 0xbf80000006067421 */ /* 0x000fe20000000000 */
[----:B------:R-:W-:Y:S02]  /*3290*/  LOP3.LUT R37, R4, R9, RZ, 0x3c, !PT ;  /* 0x0000000904257212 */ /* 0x000fe400078e3cff */
[----:B------:R-:W-:Y:S01]  /*32a0*/  FSEL R4, RZ, -23, P0 ;  /* 0xc1b80000ff047808 */ /* 0x000fe20000000000 */
[----:B------:R-:W-:Y:S01]  /*32b0*/  FFMA R5, R6, -R5, 0.14084610342979431152 ;  /* 0x3e1039f606057423 */ /* 0x000fe20000000805 */
[----:B------:R-:W-:Y:S02]  /*32c0*/  IADD3 R3, PT, PT, R38, 0xb0f8a, R37 ;  /* 0x000b0f8a26037810 */ /* 0x000fe40007ffe025 */
[----:B------:R-:W-:Y:S01]  /*32d0*/  ISETP.GT.U32.AND P0, PT, R0, 0x7f7fffff, PT ;  /* 0x7f7fffff0000780c */ /* 0x000fe20003f04070 */
[C---:B------:R-:W-:Y:S01]  /*32e0*/  FFMA R5, R6.reuse, R5, -0.12148627638816833496 ;  /* 0xbdf8cdcc06057423 */ /* 0x040fe20000000005 */
[----:B------:R-:W-:Y:S01]  /*32f0*/  I2FP.F32.U32 R3, R3 ;  /* 0x0000000300037245 */ /* 0x000fe20000201000 */
[----:B------:R-:W-:Y:S01]  /*3300*/  FFMA R4, R7, 1.1920928955078125e-07, R4 ;  /* 0x3400000007047823 */ /* 0x000fe20000000004 */
[----:B------:R-:W-:Y:S01]  /*3310*/  MOV R7, 0x7f800000 ;  /* 0x7f80000000077802 */ /* 0x000fe20000000f00 */
[----:B------:R-:W-:-:S02]  /*3320*/  FFMA R5, R6, R5, 0.13980610668659210205 ;  /* 0x3e0f295506057423 */ /* 0x000fc40000000005 */
[----:B------:R-:W-:Y:S02]  /*3330*/  FFMA R3, R3, R8, 1.1641532182693481445e-10 ;  /* 0x2f00000003037423 */ /* 0x000fe40000000008 */
[C---:B------:R-:W-:Y:S02]  /*3340*/  FFMA R5, R6.reuse, R5, -0.16684235632419586182 ;  /* 0xbe2ad8b906057423 */ /* 0x040fe40000000005 */
[----:B------:R-:W-:Y:S02]  /*3350*/  FMUL R3, R3, 6.2831854820251464844 ;  /* 0x40c90fdb03037820 */ /* 0x000fe40000400000 */
[C---:B------:R-:W-:Y:S02]  /*3360*/  FFMA R5, R6.reuse, R5, 0.20012299716472625732 ;  /* 0x3e4ced0b06057423 */ /* 0x040fe40000000005 */
[----:B------:R-:W-:Y:S02]  /*3370*/  FMUL R8, R3, 0.63661974668502807617 ;  /* 0x3f22f98303087820 */ /* 0x000fe40000400000 */
[----:B------:R-:W-:-:S04]  /*3380*/  FFMA R5, R6, R5, -0.24999669194221496582 ;  /* 0xbe7fff2206057423 */ /* 0x000fc80000000005 */
[C---:B------:R-:W-:Y:S01]  /*3390*/  FFMA R5, R6.reuse, R5, 0.33333182334899902344 ;  /* 0x3eaaaa7806057423 */ /* 0x040fe20000000005 */
[----:B------:R-:W1:Y:S03]  /*33a0*/  F2I.NTZ R8, R8 ;  /* 0x0000000800087305 */ /* 0x000e660000203100 */
[----:B------:R-:W-:-:S04]  /*33b0*/  FFMA R5, R6, R5, -0.5 ;  /* 0xbf00000006057423 */ /* 0x000fc80000000005 */
[----:B------:R-:W-:-:S04]  /*33c0*/  FMUL R5, R6, R5 ;  /* 0x0000000506057220 */ /* 0x000fc80000400000 */
[----:B------:R-:W-:-:S04]  /*33d0*/  FFMA R5, R6, R5, R6 ;  /* 0x0000000506057223 */ /* 0x000fc80000000006 */
[----:B------:R-:W-:Y:S01]  /*33e0*/  FFMA R4, R4, 0.69314718246459960938, R5 ;  /* 0x3f31721804047823 */ /* 0x000fe20000000005 */
[----:B------:R-:W-:Y:S01]  /*33f0*/  @P0 FFMA R4, R0, R7, +INF ;  /* 0x7f80000000040423 */ /* 0x000fe20000000007 */
[----:B------:R-:W-:Y:S02]  /*3400*/  FSETP.GE.AND P0, PT, |R3|, 105615, PT ;  /* 0x47ce47800300780b */ /* 0x000fe40003f06200 */
[----:B-1----:R-:W-:Y:S01]  /*3410*/  I2FP.F32.S32 R6, R8 ;  /* 0x0000000800067245 */ /* 0x002fe20000201400 */
[----:B------:R-:W-:-:S04]  /*3420*/  FMUL R4, R4, -2 ;  /* 0xc000000004047820 */ /* 0x000fc80000400000 */
[----:B------:R-:W-:Y:S01]  /*3430*/  FFMA R5, R6, -1.5707962512969970703, R3 ;  /* 0xbfc90fda06057823 */ /* 0x000fe20000000003 */
[----:B------:R-:W-:-:S03]  /*3440*/  FSEL R39, R4, +INF , P1 ;  /* 0x7f80000004277808 */ /* 0x000fc60000800000 */
[----:B------:R-:W-:-:S04]  /*3450*/  FFMA R5, R6, -7.5497894158615963534e-08, R5 ;  /* 0xb3a2216806057823 */ /* 0x000fc80000000005 */
[----:B------:R-:W-:Y:S01]  /*3460*/  FFMA R0, R6, -5.3903029534742383927e-15, R5 ;  /* 0xa7c234c506007823 */ /* 0x000fe20000000005 */
[----:B------:R-:W-:Y:S06]  /*3470*/  @!P0 BRA `(.L_x_43) ;  /* 0x0000000000cc8947 */ /* 0x000fec0003800000 */
[----:B------:R-:W-:-:S13]  /*3480*/  FSETP.NEU.AND P0, PT, |R3|, +INF , PT ;  /* 0x7f8000000300780b */ /* 0x000fda0003f0d200 */
[----:B------:R-:W-:Y:S01]  /*3490*/  @!P0 FMUL R0, RZ, R3 ;  /* 0x00000003ff008220 */ /* 0x000fe20000400000 */
[----:B------:R-:W-:Y:S01]  /*34a0*/  @!P0 IMAD.MOV.U32 R8, RZ, RZ, RZ ;  /* 0x000000ffff088224 */ /* 0x000fe200078e00ff */
[----:B------:R-:W-:Y:S06]  /*34b0*/  @!P0 BRA `(.L_x_43) ;  /* 0x0000000000bc8947 */ /* 0x000fec0003800000 */
[----:B------:R-:W-:Y:S01]  /*34c0*/  SHF.L.U32 R4, R3, 0x8, RZ ;  /* 0x0000000803047819 */ /* 0x000fe200000006ff */
[----:B------:R-:W-:Y:S01]  /*34d0*/  IMAD.MOV.U32 R30, RZ, RZ, RZ ;  /* 0x000000ffff1e7224 */ /* 0x000fe200078e00ff */
[----:B------:R-:W1:Y:S01]  /*34e0*/  LDCU.64 UR8, c[0x4][0x40] ;  /* 0x01000800ff0877ac */ /* 0x000e620008000a00 */
[----:B------:R-:W-:Y:S01]  /*34f0*/  IMAD.MOV.U32 R0, RZ, RZ, R1 ;  /* 0x000000ffff007224 */ /* 0x000fe200078e0001 */
[----:B------:R-:W-:Y:S01]  /*3500*/  LOP3.LUT R53, R4, 0x80000000, RZ, 0xfc, !PT ;  /* 0x8000000004357812 */ /* 0x000fe200078efcff */
[----:B------:R-:W-:Y:S01]  /*3510*/  UMOV UR5, URZ ;  /* 0x000000ff00057c82 */ /* 0x000fe20008000000 */
[----:B------:R-:W-:-:S05]  /*3520*/  UMOV UR4, URZ ;  /* 0x000000ff00047c82 */ /* 0x000fca0008000000 */
.L_x_44:
[----:B-1----:R-:W-:Y:S01]  /*3530*/  MOV R4, UR8 ;  /* 0x0000000800047c02 */ /* 0x002fe20008000f00 */
[----:B------:R-:W-:-:S05]  /*3540*/  IMAD.U32 R5, RZ, RZ, UR9 ;  /* 0x00000009ff057e24 */ /* 0x000fca000f8e00ff */
[----:B------:R-:W2:Y:S01]  /*3550*/  LDG.E.CONSTANT R4, desc[UR6][R4.64] ;  /* 0x0000000604047981 */ /* 0x000ea2000c1e9900 */
[----:B------:R-:W-:Y:S02]  /*3560*/  UIADD3 UR8, UP0, UPT, UR8, 0x4, URZ ;  /* 0x0000000408087890 */ /* 0x000fe4000ff1e0ff */
[----:B------:R-:W-:Y:S02]  /*3570*/  UIADD3 UR4, UPT, UPT, UR4, 0x1, URZ ;  /* 0x0000000104047890 */ /* 0x000fe4000fffe0ff */
[----:B------:R-:W-:Y:S02]  /*3580*/  UIADD3.X UR9, UPT, UPT, URZ, UR9, URZ, UP0, !UPT ;  /* 0x00000009ff097290 */ /* 0x000fe400087fe4ff */
[----:B------:R-:W-:Y:S01]  /*3590*/  UISETP.NE.AND UP0, UPT, UR4, 0x6, UPT ;  /* 0x000000060400788c */ /* 0x000fe2000bf05270 */
[----:B--2---:R-:W-:-:S03]  /*35a0*/  IMAD.WIDE.U32 R6, R4, R53, RZ ;  /* 0x0000003504067225 */ /* 0x004fc600078e00ff */
[----:B------:R-:W-:-:S04]  /*35b0*/  IADD3 R51, P0, PT, R6, R30, RZ ;  /* 0x0000001e06337210 */ /* 0x000fc80007f1e0ff */
[----:B------:R-:W-:Y:S01]  /*35c0*/  IADD3.X R30, PT, PT, R7, UR5, RZ, P0, !PT ;  /* 0x00000005071e7c10 */ /* 0x000fe200087fe4ff */
[----:B------:R1:W-:Y:S02]  /*35d0*/  STL [R0], R51 ;  /* 0x0000003300007387 */ /* 0x0003e40000100800 */
[----:B-1----:R-:W-:Y:S01]  /*35e0*/  VIADD R0, R0, 0x4 ;  /* 0x0000000400007836 */ /* 0x002fe20000000000 */
[----:B------:R-:W-:Y:S06]  /*35f0*/  BRA.U UP0, `(.L_x_44) ;  /* 0xfffffffd00cc7547 */ /* 0x000fec000b83ffff */
        /* <DEDUP_REMOVED lines=8> */
[----:B------:R-:W2:Y:S04]  /*3680*/  LDL R3, [R6+0x14] ;  /* 0x0000140006037983 */ /* 0x000ea80000100800 */
[----:B------:R-:W3:Y:S01]  /*3690*/  @P0 LDL R4, [R6+0x10] ;  /* 0x0000100006040983 */ /* 0x000ee20000100800 */
[----:B------:R-:W-:Y:S01]  /*36a0*/  LOP3.LUT R5, R5, 0x1f, RZ, 0xc0, !PT ;  /* 0x0000001f05057812 */ /* 0x000fe200078ec0ff */
[----:B------:R-:W-:Y:S01]  /*36b0*/  UMOV UR4, 0x54442d19 ;  /* 0x54442d1900047882 */ /* 0x000fe20000000000 */
[----:B------:R-:W-:-:S02]  /*36c0*/  UMOV UR5, 0x3bf921fb ;  /* 0x3bf921fb00057882 */ /* 0x000fc40000000000 */
[-C--:B--2---:R-:W-:Y:S02]  /*36d0*/  @P0 SHF.L.W.U32.HI R0, R3, R5.reuse, R0 ;  /* 0x0000000503000219 */ /* 0x084fe40000010e00 */
[----:B---3--:R-:W-:-:S04]  /*36e0*/  @P0 SHF.L.W.U32.HI R3, R4, R5, R3 ;  /* 0x0000000504030219 */ /* 0x008fc80000010e03 */
[C---:B------:R-:W-:Y:S01]  /*36f0*/  SHF.L.W.U32.HI R8, R3.reuse, 0x2, R0 ;  /* 0x0000000203087819 */ /* 0x040fe20000010e00 */
[----:B------:R-:W-:-:S03]  /*3700*/  IMAD.SHL.U32 R3, R3, 0x4, RZ ;  /* 0x0000000403037824 */ /* 0x000fc600078e00ff */
[----:B------:R-:W-:Y:S02]  /*3710*/  SHF.R.S32.HI R5, RZ, 0x1f, R8 ;  /* 0x0000001fff057819 */ /* 0x000fe40000011408 */
[----:B------:R-:W-:Y:S02]  /*3720*/  ISETP.GE.AND P0, PT, R8, RZ, PT ;  /* 0x000000ff0800720c */ /* 0x000fe40003f06270 */
[C---:B------:R-:W-:Y:S02]  /*3730*/  LOP3.LUT R4, R5.reuse, R3, RZ, 0x3c, !PT ;  /* 0x0000000305047212 */ /* 0x040fe400078e3cff */
[----:B------:R-:W-:Y:S02]  /*3740*/  LOP3.LUT R5, R5, R8, RZ, 0x3c, !PT ;  /* 0x0000000805057212 */ /* 0x000fe400078e3cff */
[----:B------:R-:W-:-:S04]  /*3750*/  SHF.R.U32.HI R3, RZ, 0x1e, R0 ;  /* 0x0000001eff037819 */ /* 0x000fc80000011600 */
[----:B------:R-:W2:Y:S01]  /*3760*/  I2F.F64.S64 R4, R4 ;  /* 0x0000000400047312 */ /* 0x000ea20000301c00 */
[----:B------:R-:W-:Y:S01]  /*3770*/  LEA.HI R8, R8, R3, RZ, 0x1 ;  /* 0x0000000308087211 */ /* 0x000fe200078f08ff */
[----:B--2---:R-:W-:-:S10]  /*3780*/  DMUL R6, R4, UR4 ;  /* 0x0000000404067c28 */ /* 0x004fd40008000000 */
[----:B------:R-:W2:Y:S02]  /*3790*/  F2F.F32.F64 R6, R6 ;  /* 0x0000000600067310 */ /* 0x000ea40000301000 */
[----:B-12---:R-:W-:-:S07]  /*37a0*/  FSEL R0, -R6, R6, !P0 ;  /* 0x0000000606007208 */ /* 0x006fce0004000100 */
.L_x_43:
[----:B------:R-:W-:Y:S05]  /*37b0*/  BSYNC.RECONVERGENT B1 ;  /* 0x0000000000017941 */ /* 0x000fea0003800200 */
.L_x_42:
[----:B------:R-:W-:Y:S01]  /*37c0*/  LOP3.LUT R5, R8, 0x1, RZ, 0xc0, !PT ;  /* 0x0000000108057812 */ /* 0x000fe200078ec0ff */
[----:B------:R-:W-:Y:S02]  /*37d0*/  IMAD.MOV.U32 R4, RZ, RZ, 0x37cbac00 ;  /* 0x37cbac00ff047424 */ /* 0x000fe400078e00ff */
[----:B------:R-:W-:Y:S01]  /*37e0*/  FMUL R3, R0, R0 ;  /* 0x0000000000037220 */ /* 0x000fe20000400000 */
[----:B------:R-:W-:Y:S01]  /*37f0*/  VIADD R8, R8, 0x1 ;  /* 0x0000000108087836 */ /* 0x000fe20000000000 */
[----:B------:R-:W-:Y:S01]  /*3800*/  ISETP.NE.U32.AND P0, PT, R5, 0x1, PT ;  /* 0x000000010500780c */ /* 0x000fe20003f05070 */
[----:B------:R-:W-:Y:S02]  /*3810*/  IMAD.MOV.U32 R5, RZ, RZ, 0x3e2aaaa8 ;  /* 0x3e2aaaa8ff057424 */ /* 0x000fe400078e00ff */
[----:B------:R-:W-:Y:S01]  /*3820*/  FFMA R4, R3, R4, -0.0013887860113754868507 ;  /* 0xbab607ed03047423 */ /* 0x000fe20000000004 */
[----:B------:R-:W-:Y:S01]  /*3830*/  MOV R6, 0x3c0885e4 ;  /* 0x3c0885e400067802 */ /* 0x000fe20000000f00 */
[----:B------:R-:W-:Y:S01]  /*3840*/  BSSY.RECONVERGENT B1, `(.L_x_45) ;  /* 0x0000017000017945 */ /* 0x000fe20003800200 */
[----:B------:R-:W-:-:S02]  /*3850*/  LOP3.LUT P1, RZ, R8, 0x2, RZ, 0xc0, !PT ;  /* 0x0000000208ff7812 */ /* 0x000fc4000782c0ff */
[----:B------:R-:W-:Y:S02]  /*3860*/  FSEL R8, -R5, -0.4999999701976776123, !P0 ;  /* 0xbeffffff05087808 */ /* 0x000fe40004000100 */
[----:B------:R-:W-:Y:S02]  /*3870*/  IADD3 R5, PT, PT, R39, -0xd000000, RZ ;  /* 0xf300000027057810 */ /* 0x000fe40007ffe0ff */
[----:B------:R-:W-:Y:S02]  /*3880*/  FSEL R4, R4, -0.00019574658654164522886, P0 ;  /* 0xb94d415304047808 */ /* 0x000fe40000000000 */
[----:B------:R-:W-:Y:S02]  /*3890*/  FSEL R6, R6, 0.041666727513074874878, !P0 ;  /* 0x3d2aaabb06067808 */ /* 0x000fe40004000000 */
[----:B------:R-:W-:Y:S02]  /*38a0*/  FSEL R0, R0, 1, !P0 ;  /* 0x3f80000000007808 */ /* 0x000fe40004000000 */
[----:B------:R-:W-:Y:S01]  /*38b0*/  ISETP.GT.U32.AND P0, PT, R5, 0x727fffff, PT ;  /* 0x727fffff0500780c */ /* 0x000fe20003f04070 */
[----:B------:R-:W-:-:S02]  /*38c0*/  FFMA R4, R3, R4, R6 ;  /* 0x0000000403047223 */ /* 0x000fc40000000006 */
[----:B------:R1:W2:Y:S02]  /*38d0*/  MUFU.RSQ R6, R39 ;  /* 0x0000002700067308 */ /* 0x0002a40000001400 */
[C---:B------:R-:W-:Y:S01]  /*38e0*/  FFMA R8, R3.reuse, R4, R8 ;  /* 0x0000000403087223 */ /* 0x040fe20000000008 */
[----:B------:R-:W-:-:S04]  /*38f0*/  FFMA R3, R3, R0, RZ ;  /* 0x0000000003037223 */ /* 0x000fc800000000ff */
[----:B------:R-:W-:-:S04]  /*3900*/  FFMA R8, R3, R8, R0 ;  /* 0x0000000803087223 */ /* 0x000fc80000000000 */
[----:B------:R-:W-:Y:S01]  /*3910*/  @P1 FADD R8, RZ, -R8 ;  /* 0x80000008ff081221 */ /* 0x000fe20000000000 */
[----:B-1----:R-:W-:Y:S06]  /*3920*/  @!P0 BRA `(.L_x_46) ;  /* 0x0000000000108947 */ /* 0x002fec0003800000 */
[----:B------:R-:W-:Y:S01]  /*3930*/  IMAD.MOV.U32 R0, RZ, RZ, R39 ;  /* 0x000000ffff007224 */ /* 0x000fe200078e0027 */
[----:B------:R-:W-:-:S07]  /*3940*/  MOV R50, 0x3960 ;  /* 0x0000396000327802 */ /* 0x000fce0000000f00 */
[----:B0-2--5:R-:W-:Y:S05]  /*3950*/  CALL.REL.NOINC `($__internal_0_$__cuda_sm20_sqrt_rn_f32_slowpath) ;  /* 0x0000005400b47944 */ /* 0x025fea0003c00000 */
[----:B------:R-:W-:Y:S05]  /*3960*/  BRA `(.L_x_47) ;  /* 0x0000000000107947 */ /* 0x000fea0003800000 */
.L_x_46:
[----:B--2---:R-:W-:Y:S01]  /*3970*/  FMUL.FTZ R0, R39, R6 ;  /* 0x0000000627007220 */ /* 0x004fe20000410000 */
[----:B------:R-:W-:-:S03]  /*3980*/  FMUL.FTZ R59, R6, 0.5 ;  /* 0x3f000000063b7820 */ /* 0x000fc60000410000 */
[----:B------:R-:W-:-:S04]  /*3990*/  FFMA R39, -R0, R0, R39 ;  /* 0x0000000000277223 */ /* 0x000fc80000000127 */
[----:B------:R-:W-:-:S07]  /*39a0*/  FFMA R59, R39, R59, R0 ;  /* 0x0000003b273b7223 */ /* 0x000fce0000000000 */
.L_x_47:
[----:B------:R-:W-:Y:S05]  /*39b0*/  BSYNC.RECONVERGENT B1 ;  /* 0x0000000000017941 */ /* 0x000fea0003800200 */
.L_x_45:
[----:B------:R-:W-:Y:S01]  /*39c0*/  SHF.R.U32.HI R0, RZ, 0x2, R31 ;  /* 0x00000002ff007819 */ /* 0x000fe2000001161f */
[----:B------:R-:W-:Y:S01]  /*39d0*/  IMAD.SHL.U32 R3, R37, 0x10, RZ ;  /* 0x0000001025037824 */ /* 0x000fe200078e00ff */
[----:B------:R-:W-:Y:S01]  /*39e0*/  BSSY.RECONVERGENT B1, `(.L_x_48) ;  /* 0x0000066000017945 */ /* 0x000fe20003800200 */
[----:B------:R-:W-:Y:S01]  /*39f0*/  FMUL R8, R8, R59 ;  /* 0x0000003b08087220 */ /* 0x000fe20000400000 */
[----:B------:R-:W-:Y:S01]  /*3a00*/  LOP3.LUT R0, R0, R31, RZ, 0x3c, !PT ;  /* 0x0000001f00007212 */ /* 0x000fe200078e3cff */
[----:B------:R-:W-:-:S03]  /*3a10*/  IMAD.MOV.U32 R31, RZ, RZ, 0x2f800000 ;  /* 0x2f800000ff1f7424 */ /* 0x000fc600078e00ff */
[----:B------:R-:W-:-:S04]  /*3a20*/  SHF.L.U32 R4, R0, 0x1, RZ ;  /* 0x0000000100047819 */ /* 0x000fc800000006ff */
[----:B------:R-:W-:Y:S02]  /*3a30*/  LOP3.LUT R4, R0, R4, R3, 0x96, !PT ;  /* 0x0000000400047212 */ /* 0x000fe400078e9603 */
[----:B------:R-:W-:Y:S02]  /*3a40*/  SHF.R.U32.HI R3, RZ, 0x2, R28 ;  /* 0x00000002ff037819 */ /* 0x000fe4000001161c */
[----:B------:R-:W-:Y:S02]  /*3a50*/  LOP3.LUT R30, R4, R37, RZ, 0x3c, !PT ;  /* 0x00000025041e7212 */ /* 0x000fe400078e3cff */
[----:B------:R-:W-:Y:S02]  /*3a60*/  LOP3.LUT R3, R3, R28, RZ, 0x3c, !PT ;  /* 0x0000001c03037212 */ /* 0x000fe400078e3cff */
[----:B------:R-:W-:Y:S02]  /*3a70*/  IADD3 R0, PT, PT, R38, 0x10974f, R30 ;  /* 0x0010974f26007810 */ /* 0x000fe40007ffe01e */
[----:B------:R-:W-:-:S02]  /*3a80*/  SHF.L.U32 R5, R3, 0x1, RZ ;  /* 0x0000000103057819 */ /* 0x000fc400000006ff */
[----:B------:R-:W-:-:S05]  /*3a90*/  I2FP.F32.U32 R0, R0 ;  /* 0x0000000000007245 */ /* 0x000fca0000201000 */
[----:B------:R-:W-:-:S05]  /*3aa0*/  FFMA R0, R0, R31, 1.1641532182693481445e-10 ;  /* 0x2f00000000007423 */ /* 0x000fca000000001f */
[----:B------:R-:W-:-:S13]  /*3ab0*/  FSETP.GEU.AND P0, PT, R0, 1.175494350822287508e-38, PT ;  /* 0x008000000000780b */ /* 0x000fda0003f0e000 */
[----:B------:R-:W-:-:S04]  /*3ac0*/  @!P0 FMUL R0, R0, 8388608 ;  /* 0x4b00000000008820 */ /* 0x000fc80000400000 */
[----:B------:R-:W-:-:S05]  /*3ad0*/  VIADD R4, R0, 0xc0d55555 ;  /* 0xc0d5555500047836 */ /* 0x000fca0000000000 */
[----:B------:R-:W-:Y:S01]  /*3ae0*/  LOP3.LUT R7, R4, 0xff800000, RZ, 0xc0, !PT ;  /* 0xff80000004077812 */ /* 0x000fe200078ec0ff */
[----:B------:R-:W-:-:S04]  /*3af0*/  IMAD.SHL.U32 R4, R30, 0x10, RZ ;  /* 0x000000101e047824 */ /* 0x000fc800078e00ff */
[----:B------:R-:W-:Y:S01]  /*3b00*/  IMAD.IADD R6, R0, 0x1, -R7 ;  /* 0x0000000100067824 */ /* 0x000fe200078e0a07 */
[----:B------:R-:W-:Y:S01]  /*3b10*/  LOP3.LUT R5, R3, R5, R4, 0x96, !PT ;  /* 0x0000000503057212 */ /* 0x000fe200078e9604 */
[----:B------:R-:W-:Y:S01]  /*3b20*/  HFMA2 R3, -RZ, RZ, 1.5048828125, 33.21875 ;  /* 0x3e055027ff037431 */ /* 0x000fe200000001ff */
[----:B------:R-:W-:Y:S01]  /*3b30*/  FSEL R4, RZ, -23, P0 ;  /* 0xc1b80000ff047808 */ /* 0x000fe20000000000 */
[----:B------:R-:W-:Y:S01]  /*3b40*/  FADD R6, R6, -1 ;  /* 0xbf80000006067421 */ /* 0x000fe20000000000 */
[----:B------:R-:W-:Y:S02]  /*3b50*/  LOP3.LUT R39, R5, R30, RZ, 0x3c, !PT ;  /* 0x0000001e05277212 */ /* 0x000fe400078e3cff */
[----:B------:R-:W-:Y:S02]  /*3b60*/  ISETP.GT.U32.AND P0, PT, R0, 0x7f7fffff, PT ;  /* 0x7f7fffff0000780c */ /* 0x000fe40003f04070 */
[----:B------:R-:W-:Y:S01]  /*3b70*/  I2FP.F32.S32 R7, R7 ;  /* 0x0000000700077245 */ /* 0x000fe20000201400 */
[----:B------:R-:W-:Y:S01]  /*3b80*/  FFMA R5, R6, -R3, 0.14084610342979431152 ;  /* 0x3e1039f606057423 */ /* 0x000fe20000000803 */
[----:B------:R-:W-:-:S03]  /*3b90*/  IADD3 R3, PT, PT, R38, 0x161f14, R39 ;  /* 0x00161f1426037810 */ /* 0x000fc60007ffe027 */
[----:B------:R-:W-:Y:S01]  /*3ba0*/  FFMA R4, R7, 1.1920928955078125e-07, R4 ;  /* 0x3400000007047823 */ /* 0x000fe20000000004 */
[----:B------:R-:W-:Y:S02]  /*3bb0*/  IMAD.MOV.U32 R7, RZ, RZ, 0x7f800000 ;  /* 0x7f800000ff077424 */ /* 0x000fe400078e00ff */
[----:B------:R-:W-:Y:S01]  /*3bc0*/  FFMA R5, R6, R5, -0.12148627638816833496 ;  /* 0xbdf8cdcc06057423 */ /* 0x000fe20000000005 */
[----:B------:R-:W-:-:S03]  /*3bd0*/  I2FP.F32.U32 R3, R3 ;  /* 0x0000000300037245 */ /* 0x000fc60000201000 */
[C---:B------:R-:W-:Y:S02]  /*3be0*/  FFMA R5, R6.reuse, R5, 0.13980610668659210205 ;  /* 0x3e0f295506057423 */ /* 0x040fe40000000005 */
[----:B------:R-:W-:Y:S02]  /*3bf0*/  FFMA R3, R3, R31, 1.1641532182693481445e-10 ;  /* 0x2f00000003037423 */ /* 0x000fe4000000001f */
[C---:B------:R-:W-:Y:S02]  /*3c00*/  FFMA R5, R6.reuse, R5, -0.16684235632419586182 ;  /* 0xbe2ad8b906057423 */ /* 0x040fe40000000005 */
[----:B------:R-:W-:Y:S02]  /*3c10*/  FMUL R3, R3, 6.2831854820251464844 ;  /* 0x40c90fdb03037820 */ /* 0x000fe40000400000 */
[C---:B------:R-:W-:Y:S02]  /*3c20*/  FFMA R5, R6.reuse, R5, 0.20012299716472625732 ;  /* 0x3e4ced0b06057423 */ /* 0x040fe40000000005 */
[C---:B------:R-:W-:Y:S01]  /*3c30*/  FMUL R28, R3.reuse, 0.63661974668502807617 ;  /* 0x3f22f983031c7820 */ /* 0x040fe20000400000 */
[----:B------:R-:W-:Y:S01]  /*3c40*/  FSETP.GE.AND P1, PT, |R3|, 105615, PT ;  /* 0x47ce47800300780b */ /* 0x000fe20003f26200 */
[----:B------:R-:W-:-:S04]  /*3c50*/  FFMA R5, R6, R5, -0.24999669194221496582 ;  /* 0xbe7fff2206057423 */ /* 0x000fc80000000005 */
[----:B------:R-:W1:Y:S01]  /*3c60*/  F2I.NTZ R28, R28 ;  /* 0x0000001c001c7305 */ /* 0x000e620000203100 */
[----:B------:R-:W-:-:S04]  /*3c70*/  FFMA R5, R6, R5, 0.33333182334899902344 ;  /* 0x3eaaaa7806057423 */ /* 0x000fc80000000005 */
[----:B------:R-:W-:-:S04]  /*3c80*/  FFMA R5, R6, R5, -0.5 ;  /* 0xbf00000006057423 */ /* 0x000fc80000000005 */
[----:B------:R-:W-:-:S04]  /*3c90*/  FMUL R5, R6, R5 ;  /* 0x0000000506057220 */ /* 0x000fc80000400000 */
[----:B------:R-:W-:Y:S01]  /*3ca0*/  FFMA R5, R6, R5, R6 ;  /* 0x0000000506057223 */ /* 0x000fe20000000006 */
[----:B-1----:R-:W-:-:S03]  /*3cb0*/  I2FP.F32.S32 R6, R28 ;  /* 0x0000001c00067245 */ /* 0x002fc60000201400 */
[----:B------:R-:W-:Y:S01]  /*3cc0*/  FFMA R4, R4, 0.69314718246459960938, R5 ;  /* 0x3f31721804047823 */ /* 0x000fe20000000005 */
[C---:B------:R-:W-:Y:S01]  /*3cd0*/  @P0 FFMA R4, R0.reuse, R7, +INF ;  /* 0x7f80000000040423 */ /* 0x040fe20000000007 */
[----:B------:R-:W-:Y:S01]  /*3ce0*/  FSETP.NEU.AND P0, PT, R0, RZ, PT ;  /* 0x000000ff0000720b */ /* 0x000fe20003f0d000 */
[----:B------:R-:W-:Y:S02]  /*3cf0*/  FFMA R5, R6, -1.5707962512969970703, R3 ;  /* 0xbfc90fda06057823 */ /* 0x000fe40000000003 */
[----:B------:R-:W-:Y:S02]  /*3d00*/  FMUL R4, R4, -2 ;  /* 0xc000000004047820 */ /* 0x000fe40000400000 */
[----:B------:R-:W-:-:S03]  /*3d10*/  FFMA R5, R6, -7.5497894158615963534e-08, R5 ;  /* 0xb3a2216806057823 */ /* 0x000fc60000000005 */
[----:B------:R-:W-:Y:S01]  /*3d20*/  FSEL R48, R4, +INF , P0 ;  /* 0x7f80000004307808 */ /* 0x000fe20000000000 */
        /* <DEDUP_REMOVED lines=8> */
[----:B------:R-:W-:Y:S01]  /*3db0*/  UMOV UR4, URZ ;  /* 0x000000ff00047c82 */ /* 0x000fe20008000000 */
[----:B------:R-:W-:Y:S01]  /*3dc0*/  IMAD.MOV.U32 R0, RZ, RZ, RZ ;  /* 0x000000ffff007224 */ /* 0x000fe200078e00ff */
[----:B------:R-:W-:-:S07]  /*3dd0*/  LOP3.LUT R53, R4, 0x80000000, RZ, 0xfc, !PT ;  /* 0x8000000004357812 */ /* 0x000fce00078efcff */
.L_x_50:
[----:B-1----:R-:W1:Y:S02]  /*3de0*/  LDC.64 R4, c[0x4][0x40] ;  /* 0x01001000ff047b82 */ /* 0x002e640000000a00 */
[----:B-1----:R-:W-:-:S05]  /*3df0*/  IMAD.WIDE.U32 R6, R0, 0x4, R4 ;  /* 0x0000000400067825 */ /* 0x002fca00078e0004 */
[----:B------:R-:W2:Y:S01]  /*3e00*/  LDG.E.CONSTANT R4, desc[UR6][R6.64] ;  /* 0x0000000606047981 */ /* 0x000ea2000c1e9900 */
[C---:B------:R-:W-:Y:S01]  /*3e10*/  LEA R28, R0.reuse, R1, 0x2 ;  /* 0x00000001001c7211 */ /* 0x040fe200078e10ff */
        /* <DEDUP_REMOVED lines=14> */
[----:B------:R-:W3:Y:S04]  /*3f00*/  LDL R0, [R6+0x18] ;  /* 0x0000180006007983 */ /* 0x000ee80000100800 */
[----:B------:R-:W3:Y:S04]  /*3f10*/  LDL R3, [R6+0x14] ;  /* 0x0000140006037983 */ /* 0x000ee80000100800 */
[----:B------:R-:W4:Y:S01]  /*3f20*/  @P0 LDL R4, [R6+0x10] ;  /* 0x0000100006040983 */ /* 0x000f220000100800 */
[----:B------:R-:W-:Y:S01]  /*3f30*/  LOP3.LUT R5, R5, 0x1f, RZ, 0xc0, !PT ;  /* 0x0000001f05057812 */ /* 0x000fe200078ec0ff */
[----:B------:R-:W-:Y:S01]  /*3f40*/  UMOV UR4, 0x54442d19 ;  /* 0x54442d1900047882 */ /* 0x000fe20000000000 */
[----:B------:R-:W-:-:S02]  /*3f50*/  UMOV UR5, 0x3bf921fb ;  /* 0x3bf921fb00057882 */ /* 0x000fc40000000000 */
[-C--:B---3--:R-:W-:Y:S02]  /*3f60*/  @P0 SHF.L.W.U32.HI R0, R3, R5.reuse, R0 ;  /* 0x0000000503000219 */ /* 0x088fe40000010e00 */
[----:B----4-:R-:W-:-:S04]  /*3f70*/  @P0 SHF.L.W.U32.HI R3, R4, R5, R3 ;  /* 0x0000000504030219 */ /* 0x010fc80000010e03 */
[C---:B-1----:R-:W-:Y:S02]  /*3f80*/  SHF.L.W.U32.HI R28, R3.reuse, 0x2, R0 ;  /* 0x00000002031c7819 */ /* 0x042fe40000010e00 */
[----:B------:R-:W-:Y:S02]  /*3f90*/  SHF.L.U32 R3, R3, 0x2, RZ ;  /* 0x0000000203037819 */ /* 0x000fe400000006ff */
[----:B------:R-:W-:Y:S02]  /*3fa0*/  SHF.R.S32.HI R5, RZ, 0x1f, R28 ;  /* 0x0000001fff057819 */ /* 0x000fe4000001141c */
[----:B------:R-:W-:Y:S02]  /*3fb0*/  ISETP.GE.AND P0, PT, R28, RZ, PT ;  /* 0x000000ff1c00720c */ /* 0x000fe40003f06270 */
[C---:B------:R-:W-:Y:S02]  /*3fc0*/  LOP3.LUT R4, R5.reuse, R3, RZ, 0x3c, !PT ;  /* 0x0000000305047212 */ /* 0x040fe400078e3cff */
[----:B------:R-:W-:-:S02]  /*3fd0*/  LOP3.LUT R5, R5, R28, RZ, 0x3c, !PT ;  /* 0x0000001c05057212 */ /* 0x000fc400078e3cff */
[----:B------:R-:W-:-:S04]  /*3fe0*/  SHF.R.U32.HI R3, RZ, 0x1e, R0 ;  /* 0x0000001eff037819 */ /* 0x000fc80000011600 */
[----:B------:R-:W1:Y:S01]  /*3ff0*/  I2F.F64.S64 R4, R4 ;  /* 0x0000000400047312 */ /* 0x000e620000301c00 */
[----:B------:R-:W-:Y:S01]  /*4000*/  LEA.HI R28, R28, R3, RZ, 0x1 ;  /* 0x000000031c1c7211 */ /* 0x000fe200078f08ff */
[----:B-1----:R-:W-:-:S10]  /*4010*/  DMUL R6, R4, UR4 ;  /* 0x0000000404067c28 */ /* 0x002fd40008000000 */
[----:B------:R-:W1:Y:S02]  /*4020*/  F2F.F32.F64 R6, R6 ;  /* 0x0000000600067310 */ /* 0x000e640000301000 */
[----:B-12---:R-:W-:-:S07]  /*4030*/  FSEL R0, -R6, R6, !P0 ;  /* 0x0000000606007208 */ /* 0x006fce0004000100 */
.L_x_49:
[----:B------:R-:W-:Y:S05]  /*4040*/  BSYNC.RECONVERGENT B1 ;  /* 0x0000000000017941 */ /* 0x000fea0003800200 */
.L_x_48:
[----:B------:R-:W-:Y:S02]  /*4050*/  IMAD.MOV.U32 R4, RZ, RZ, 0x37cbac00 ;  /* 0x37cbac00ff047424 */ /* 0x000fe400078e00ff */
[----:B------:R-:W-:Y:S01]  /*4060*/  FMUL R3, R0, R0 ;  /* 0x0000000000037220 */ /* 0x000fe20000400000 */
[C---:B------:R-:W-:Y:S01]  /*4070*/  LOP3.LUT R5, R28.reuse, 0x1, RZ, 0xc0, !PT ;  /* 0x000000011c057812 */ /* 0x040fe200078ec0ff */
[----:B------:R-:W-:Y:S01]  /*4080*/  IMAD.MOV.U32 R6, RZ, RZ, 0x3c0885e4 ;  /* 0x3c0885e4ff067424 */ /* 0x000fe200078e00ff */
[----:B------:R-:W-:Y:S01]  /*4090*/  IADD3 R28, PT, PT, R28, 0x1, RZ ;  /* 0x000000011c1c7810 */ /* 0x000fe20007ffe0ff */
[----:B------:R-:W-:Y:S01]  /*40a0*/  FFMA R4, R3, R4, -0.0013887860113754868507 ;  /* 0xbab607ed03047423 */ /* 0x000fe20000000004 */
[----:B------:R-:W-:Y:S01]  /*40b0*/  ISETP.NE.U32.AND P0, PT, R5, 0x1, PT ;  /* 0x000000010500780c */ /* 0x000fe20003f05070 */
[----:B------:R-:W-:Y:S01]  /*40c0*/  IMAD.MOV.U32 R5, RZ, RZ, 0x3e2aaaa8 ;  /* 0x3e2aaaa8ff057424 */ /* 0x000fe200078e00ff */
[----:B------:R-:W-:Y:S01]  /*40d0*/  LOP3.LUT P1, RZ, R28, 0x2, RZ, 0xc0, !PT ;  /* 0x000000021cff7812 */ /* 0x000fe2000782c0ff */
[----:B------:R-:W-:Y:S01]  /*40e0*/  BSSY.RECONVERGENT B1, `(.L_x_51) ;  /* 0x0000016000017945 */ /* 0x000fe20003800200 */
[----:B------:R-:W-:-:S02]  /*40f0*/  FSEL R4, R4, -0.00019574658654164522886, P0 ;  /* 0xb94d415304047808 */ /* 0x000fc40000000000 */
[----:B------:R-:W-:Y:S02]  /*4100*/  FSEL R6, R6, 0.041666727513074874878, !P0 ;  /* 0x3d2aaabb06067808 */ /* 0x000fe40004000000 */
[----:B------:R-:W-:Y:S02]  /*4110*/  FSEL R28, -R5, -0.4999999701976776123, !P0 ;  /* 0xbeffffff051c7808 */ /* 0x000fe40004000100 */
[----:B------:R-:W-:Y:S01]  /*4120*/  FSEL R0, R0, 1, !P0 ;  /* 0x3f80000000007808 */ /* 0x000fe20004000000 */
[C---:B------:R-:W-:Y:S01]  /*4130*/  FFMA R4, R3.reuse, R4, R6 ;  /* 0x0000000403047223 */ /* 0x040fe20000000006 */
[----:B------:R-:W-:Y:S01]  /*4140*/  VIADD R6, R48, 0xf3000000 ;  /* 0xf300000030067836 */ /* 0x000fe20000000000 */
[----:B------:R1:W2:Y:S02]  /*4150*/  MUFU.RSQ R5, R48 ;  /* 0x0000003000057308 */ /* 0x0002a40000001400 */
[C---:B------:R-:W-:Y:S01]  /*4160*/  FFMA R28, R3.reuse, R4, R28 ;  /* 0x00000004031c7223 */ /* 0x040fe2000000001c */
[----:B------:R-:W-:Y:S01]  /*4170*/  FFMA R3, R3, R0, RZ ;  /* 0x0000000003037223 */ /* 0x000fe200000000ff */
[----:B------:R-:W-:-:S03]  /*4180*/  ISETP.GT.U32.AND P0, PT, R6, 0x727fffff, PT ;  /* 0x727fffff0600780c */ /* 0x000fc60003f04070 */
[----:B------:R-:W-:-:S04]  /*4190*/  FFMA R28, R3, R28, R0 ;  /* 0x0000001c031c7223 */ /* 0x000fc80000000000 */
[----:B------:R-:W-:-:S06]  /*41a0*/  @P1 FADD R28, RZ, -R28 ;  /* 0x8000001cff1c1221 */ /* 0x000fcc0000000000 */
[----:B-12---:R-:W-:Y:S05]  /*41b0*/  @!P0 BRA `(.L_x_52) ;  /* 0x0000000000108947 */ /* 0x006fea0003800000 */
[----:B------:R-:W-:Y:S02]  /*41c0*/  MOV R0, R48 ;  /* 0x0000003000007202 */ /* 0x000fe40000000f00 */
[----:B------:R-:W-:-:S07]  /*41d0*/  MOV R50, 0x41f0 ;  /* 0x000041f000327802 */ /* 0x000fce0000000f00 */
[----:B0----5:R-:W-:Y:S05]  /*41e0*/  CALL.REL.NOINC `($__internal_0_$__cuda_sm20_sqrt_rn_f32_slowpath) ;  /* 0x0000004c00907944 */ /* 0x021fea0003c00000 */
[----:B------:R-:W-:Y:S05]  /*41f0*/  BRA `(.L_x_53) ;  /* 0x0000000000107947 */ /* 0x000fea0003800000 */
.L_x_52:
[----:B------:R-:W-:Y:S01]  /*4200*/  FMUL.FTZ R59, R48, R5 ;  /* 0x00000005303b7220 */ /* 0x000fe20000410000 */
[----:B------:R-:W-:-:S03]  /*4210*/  FMUL.FTZ R0, R5, 0.5 ;  /* 0x3f00000005007820 */ /* 0x000fc60000410000 */
[----:B------:R-:W-:-:S04]  /*4220*/  FFMA R48, -R59, R59, R48 ;  /* 0x0000003b3b307223 */ /* 0x000fc80000000130 */
[----:B------:R-:W-:-:S07]  /*4230*/  FFMA R59, R48, R0, R59 ;  /* 0x00000000303b7223 */ /* 0x000fce000000003b */
.L_x_53:
[----:B------:R-:W-:Y:S05]  /*4240*/  BSYNC.RECONVERGENT B1 ;  /* 0x0000000000017941 */ /* 0x000fea0003800200 */
.L_x_51:
[----:B------:R-:W-:Y:S01]  /*4250*/  SHF.R.U32.HI R0, RZ, 0x2, R29 ;  /* 0x00000002ff007819 */ /* 0x000fe2000001161d */
[----:B------:R-:W-:Y:S02]  /*4260*/  IMAD.SHL.U32 R3, R39, 0x10, RZ ;  /* 0x0000001027037824 */ /* 0x000fe400078e00ff */
[----:B------:R-:W-:Y:S01]  /*4270*/  HFMA2 R31, -RZ, RZ, 0.1171875, 0 ;  /* 0x2f800000ff1f7431 */ /* 0x000fe200000001ff */
[----:B------:R-:W-:Y:S01]  /*4280*/  BSSY.RECONVERGENT B1, `(.L_x_54) ;  /* 0x0000065000017945 */ /* 0x000fe20003800200 */
[----:B------:R-:W-:Y:S01]  /*4290*/  LOP3.LUT R0, R0, R29, RZ, 0x3c, !PT ;  /* 0x0000001d00007212 */ /* 0x000fe200078e3cff */
[----:B------:R-:W-:-:S04]  /*42a0*/  FMUL R28, R28, R59 ;  /* 0x0000003b1c1c7220 */ /* 0x000fc80000400000 */
[----:B------:R-:W-:-:S05]  /*42b0*/  IMAD.SHL.U32 R4, R0, 0x2, RZ ;  /* 0x0000000200047824 */ /* 0x000fca00078e00ff */
[----:B------:R-:W-:-:S04]  /*42c0*/  LOP3.LUT R4, R0, R4, R3, 0x96, !PT ;  /* 0x0000000400047212 */ /* 0x000fc800078e9603 */
[----:B------:R-:W-:Y:S02]  /*42d0*/  LOP3.LUT R29, R4, R39, RZ, 0x3c, !PT ;  /* 0x00000027041d7212 */ /* 0x000fe400078e3cff */
[----:B------:R-:W-:Y:S02]  /*42e0*/  SHF.R.U32.HI R4, RZ, 0x2, R9 ;  /* 0x00000002ff047819 */ /* 0x000fe40000011609 */
[----:B------:R-:W-:Y:S02]  /*42f0*/  IADD3 R0, PT, PT, R38, 0x1ba6d9, R29 ;  /* 0x001ba6d926007810 */ /* 0x000fe40007ffe01d */
[----:B------:R-:W-:Y:S02]  /*4300*/  LOP3.LUT R4, R4, R9, RZ, 0x3c, !PT ;  /* 0x0000000904047212 */ /* 0x000fe400078e3cff */
[----:B------:R-:W-:-:S03]  /*4310*/  I2FP.F32.U32 R0, R0 ;  /* 0x0000000000007245 */ /* 0x000fc60000201000 */
[----:B------:R-:W-:Y:S02]  /*4320*/  IMAD.SHL.U32 R5, R4, 0x2, RZ ;  /* 0x0000000204057824 */ /* 0x000fe400078e00ff */
[----:B------:R-:W-:-:S05]  /*4330*/  FFMA R0, R0, R31, 1.1641532182693481445e-10 ;  /* 0x2f00000000007423 */ /* 0x000fca000000001f */
[----:B------:R-:W-:-:S13]  /*4340*/  FSETP.GEU.AND P0, PT, R0, 1.175494350822287508e-38, PT ;  /* 0x008000000000780b */ /* 0x000fda0003f0e000 */
[----:B------:R-:W-:-:S04]  /*4350*/  @!P0 FMUL R0, R0, 8388608 ;  /* 0x4b00000000008820 */ /* 0x000fc80000400000 */
[----:B------:R-:W-:-:S05]  /*4360*/  VIADD R3, R0, 0xc0d55555 ;  /* 0xc0d5555500037836 */ /* 0x000fca0000000000 */
        /* <DEDUP_REMOVED lines=48> */
.L_x_56:
[----:B-1----:R-:W1:Y:S02]  /*4670*/  LDC.64 R4, c[0x4][0x40] ;  /* 0x01001000ff047b82 */ /* 0x002e640000000a00 */
[----:B-1----:R-:W-:-:S05]  /*4680*/  IMAD.WIDE.U32 R6, R0, 0x4, R4 ;  /* 0x0000000400067825 */ /* 0x002fca00078e0004 */
        /* <DEDUP_REMOVED lines=18> */
[----:B-1----:R-:W4:Y:S01]  /*47b0*/  @P0 LDL R4, [R7+0x10] ;  /* 0x0000100007040983 */ /* 0x002f220000100800 */
[----:B------:R-:W-:Y:S01]  /*47c0*/  LOP3.LUT R5, R5, 0x1f, RZ, 0xc0, !PT ;  /* 0x0000001f05057812 */ /* 0x000fe200078ec0ff */
[----:B------:R-:W-:Y:S01]  /*47d0*/  UMOV UR4, 0x54442d19 ;  /* 0x54442d1900047882 */ /* 0x000fe20000000000 */
[----:B------:R-:W-:-:S02]  /*47e0*/  UMOV UR5, 0x3bf921fb ;  /* 0x3bf921fb00057882 */ /* 0x000fc40000000000 */
[-C--:B---3--:R-:W-:Y:S02]  /*47f0*/  @P0 SHF.L.W.U32.HI R0, R3, R5.reuse, R0 ;  /* 0x0000000503000219 */ /* 0x088fe40000010e00 */
[----:B----4-:R-:W-:-:S04]  /*4800*/  @P0 SHF.L.W.U32.HI R3, R4, R5, R3 ;  /* 0x0000000504030219 */ /* 0x010fc80000010e03 */
[C-C-:B------:R-:W-:Y:S01]  /*4810*/  SHF.L.W.U32.HI R9, R3.reuse, 0x2, R0.reuse ;  /* 0x0000000203097819 */ /* 0x140fe20000010e00 */
[----:B------:R-:W-:Y:S01]  /*4820*/  IMAD.SHL.U32 R3, R3, 0x4, RZ ;  /* 0x0000000403037824 */ /* 0x000fe200078e00ff */
[----:B------:R-:W-:Y:S02]  /*4830*/  SHF.R.U32.HI R0, RZ, 0x1e, R0 ;  /* 0x0000001eff007819 */ /* 0x000fe40000011600 */
[----:B------:R-:W-:Y:S02]  /*4840*/  SHF.R.S32.HI R6, RZ, 0x1f, R9 ;  /* 0x0000001fff067819 */ /* 0x000fe40000011409 */
[----:B------:R-:W-:Y:S02]  /*4850*/  ISETP.GE.AND P0, PT, R9, RZ, PT ;  /* 0x000000ff0900720c */ /* 0x000fe40003f06270 */
[C---:B------:R-:W-:Y:S02]  /*4860*/  LOP3.LUT R4, R6.reuse, R3, RZ, 0x3c, !PT ;  /* 0x0000000306047212 */ /* 0x040fe400078e3cff */
[----:B------:R-:W-:-:S02]  /*4870*/  LOP3.LUT R5, R6, R9, RZ, 0x3c, !PT ;  /* 0x0000000906057212 */ /* 0x000fc400078e3cff */
[----:B------:R-:W-:-:S04]  /*4880*/  LEA.HI R9, R9, R0, RZ, 0x1 ;  /* 0x0000000009097211 */ /* 0x000fc800078f08ff */
[----:B------:R-:W1:Y:S02]  /*4890*/  I2F.F64.S64 R4, R4 ;  /* 0x0000000400047312 */ /* 0x000e640000301c00 */
[----:B-1----:R-:W-:-:S10]  /*48a0*/  DMUL R6, R4, UR4 ;  /* 0x0000000404067c28 */ /* 0x002fd40008000000 */
[----:B------:R-:W1:Y:S02]  /*48b0*/  F2F.F32.F64 R6, R6 ;  /* 0x0000000600067310 */ /* 0x000e640000301000 */
[----:B-12---:R-:W-:-:S07]  /*48c0*/  FSEL R0, -R6, R6, !P0 ;  /* 0x0000000606007208 */ /* 0x006fce0004000100 */
.L_x_55:
[----:B------:R-:W-:Y:S05]  /*48d0*/  BSYNC.RECONVERGENT B1 ;  /* 0x0000000000017941 */ /* 0x000fea0003800200 */
.L_x_54:
[----:B------:R-:W-:Y:S01]  /*48e0*/  MOV R4, 0x37cbac00 ;  /* 0x37cbac0000047802 */ /* 0x000fe20000000f00 */
[----:B------:R-:W-:Y:S01]  /*48f0*/  FMUL R3, R0, R0 ;  /* 0x0000000000037220 */ /* 0x000fe20000400000 */
[----:B------:R-:W-:Y:S01]  /*4900*/  LOP3.LUT R5, R9, 0x1, RZ, 0xc0, !PT ;  /* 0x0000000109057812 */ /* 0x000fe200078ec0ff */
[----:B------:R-:W-:Y:S02]  /*4910*/  IMAD.MOV.U32 R6, RZ, RZ, 0x3c0885e4 ;  /* 0x3c0885e4ff067424 */ /* 0x000fe400078e00ff */
[----:B------:R-:W-:Y:S02]  /*4920*/  HFMA2 R50, -RZ, RZ, 1.541015625, -0.052001953125 ;  /* 0x3e2aaaa8ff327431 */ /* 0x000fe400000001ff */
[----:B------:R-:W-:Y:S01]  /*4930*/  FFMA R4, R3, R4, -0.0013887860113754868507 ;  /* 0xbab607ed03047423 */ /* 0x000fe20000000004 */
[----:B------:R-:W-:Y:S01]  /*4940*/  ISETP.NE.U32.AND P0, PT, R5, 0x1, PT ;  /* 0x000000010500780c */ /* 0x000fe20003f05070 */
[----:B------:R-:W-:Y:S01]  /*4950*/  VIADD R9, R9, 0x1 ;  /* 0x0000000109097836 */ /* 0x000fe20000000000 */
[----:B------:R1:W2:Y:S01]  /*4960*/  MUFU.RSQ R5, R48 ;  /* 0x0000003000057308 */ /* 0x0002a20000001400 */
[----:B------:R-:W-:Y:S01]  /*4970*/  BSSY.RECONVERGENT B1, `(.L_x_57) ;  /* 0x0000017000017945 */ /* 0x000fe20003800200 */
[----:B------:R-:W-:-:S02]  /*4980*/  FSEL R4, R4, -0.00019574658654164522886, P0 ;  /* 0xb94d415304047808 */ /* 0x000fc40000000000 */
[----:B------:R-:W-:Y:S02]  /*4990*/  FSEL R6, R6, 0.041666727513074874878, !P0 ;  /* 0x3d2aaabb06067808 */ /* 0x000fe40004000000 */
[----:B------:R-:W-:Y:S02]  /*49a0*/  FSEL R50, -R50, -0.4999999701976776123, !P0 ;  /* 0xbeffffff32327808 */ /* 0x000fe40004000100 */
[----:B------:R-:W-:Y:S01]  /*49b0*/  FSEL R0, R0, 1, !P0 ;  /* 0x3f80000000007808 */ /* 0x000fe20004000000 */
[----:B------:R-:W-:Y:S01]  /*49c0*/  FFMA R4, R3, R4, R6 ;  /* 0x0000000403047223 */ /* 0x000fe20000000006 */
[----:B------:R-:W-:Y:S01]  /*49d0*/  VIADD R6, R48, 0xf3000000 ;  /* 0xf300000030067836 */ /* 0x000fe20000000000 */
[----:B------:R-:W-:Y:S01]  /*49e0*/  LOP3.LUT P1, RZ, R9, 0x2, RZ, 0xc0, !PT ;  /* 0x0000000209ff7812 */ /* 0x000fe2000782c0ff */
[----:B------:R-:W-:Y:S02]  /*49f0*/  VIADD R9, R38, 0x212e9e ;  /* 0x00212e9e26097836 */ /* 0x000fe40000000000 */
[C---:B------:R-:W-:Y:S01]  /*4a00*/  FFMA R4, R3.reuse, R4, R50 ;  /* 0x0000000403047223 */ /* 0x040fe20000000032 */
[----:B------:R-:W-:Y:S01]  /*4a10*/  FFMA R3, R3, R0, RZ ;  /* 0x0000000003037223 */ /* 0x000fe200000000ff */
[----:B------:R-:W-:-:S03]  /*4a20*/  ISETP.GT.U32.AND P0, PT, R6, 0x727fffff, PT ;  /* 0x727fffff0600780c */ /* 0x000fc60003f04070 */
[----:B------:R-:W-:-:S05]  /*4a30*/  FFMA R4, R3, R4, R0 ;  /* 0x0000000403047223 */ /* 0x000fca0000000000 */
[----:B------:R-:W-:-:S05]  /*4a40*/  @P1 FADD R4, RZ, -R4 ;  /* 0x80000004ff041221 */ /* 0x000fca0000000000 */
[----:B-12---:R-:W-:Y:S05]  /*4a50*/  @!P0 BRA `(.L_x_58) ;  /* 0x0000000000108947 */ /* 0x006fea0003800000 */
[----:B------:R-:W-:Y:S02]  /*4a60*/  MOV R0, R48 ;  /* 0x0000003000007202 */ /* 0x000fe40000000f00 */
[----:B------:R-:W-:-:S07]  /*4a70*/  MOV R50, 0x4a90 ;  /* 0x00004a9000327802 */ /* 0x000fce0000000f00 */
[----:B0----5:R-:W-:Y:S05]  /*4a80*/  CALL.REL.NOINC `($__internal_0_$__cuda_sm20_sqrt_rn_f32_slowpath) ;  /* 0x0000004400687944 */ /* 0x021fea0003c00000 */
[----:B------:R-:W-:Y:S05]  /*4a90*/  BRA `(.L_x_59) ;  /* 0x0000000000107947 */ /* 0x000fea0003800000 */
.L_x_58:
[----:B------:R-:W-:Y:S01]  /*4aa0*/  FMUL.FTZ R59, R48, R5 ;  /* 0x00000005303b7220 */ /* 0x000fe20000410000 */
[----:B------:R-:W-:-:S03]  /*4ab0*/  FMUL.FTZ R0, R5, 0.5 ;  /* 0x3f00000005007820 */ /* 0x000fc60000410000 */
[----:B------:R-:W-:-:S04]  /*4ac0*/  FFMA R48, -R59, R59, R48 ;  /* 0x0000003b3b307223 */ /* 0x000fc80000000130 */
[----:B------:R-:W-:-:S07]  /*4ad0*/  FFMA R59, R48, R0, R59 ;  /* 0x00000000303b7223 */ /* 0x000fce000000003b */
.L_x_59:
[----:B------:R-:W-:Y:S05]  /*4ae0*/  BSYNC.RECONVERGENT B1 ;  /* 0x0000000000017941 */ /* 0x000fea0003800200 */
.L_x_57:
[----:B-----5:R-:W-:Y:S01]  /*4af0*/  ISETP.NE.AND P0, PT, R32, 0x1, PT ;  /* 0x000000012000780c */ /* 0x020fe20003f05270 */
[----:B------:R-:W-:Y:S01]  /*4b00*/  FMUL R6, R4, R59 ;  /* 0x0000003b04067220 */ /* 0x000fe20000400000 */
[----:B------:R-:W-:Y:S01]  /*4b10*/  BSSY.RECONVERGENT B1, `(.L_x_60) ;  /* 0x0000051000017945 */ /* 0x000fe20003800200 */
[----:B------:R-:W-:Y:S01]  /*4b20*/  FFMA R4, R14, R8, R19 ;  /* 0x000000080e047223 */ /* 0x000fe20000000013 */
[----:B------:R-:W-:Y:S01]  /*4b30*/  FFMA R5, R13, R28, R20 ;  /* 0x0000001c0d057223 */ /* 0x000fe20000000014 */
[----:B------:R-:W-:Y:S01]  /*4b40*/  IMAD.MOV.U32 R8, RZ, RZ, R55 ;  /* 0x000000ffff087224 */ /* 0x000fe200078e0037 */
[----:B------:R-:W-:Y:S01]  /*4b50*/  MOV R28, R29 ;  /* 0x0000001d001c7202 */ /* 0x000fe20000000f00 */
[----:B------:R-:W-:Y:S02]  /*4b60*/  IMAD.MOV.U32 R0, RZ, RZ, R2 ;  /* 0x000000ffff007224 */ /* 0x000fe400078e0002 */
[----:B------:R-:W-:Y:S01]  /*4b70*/  FFMA R6, R12, R6, R21 ;  /* 0x000000060c067223 */ /* 0x000fe20000000015 */
[----:B------:R-:W-:-:S02]  /*4b80*/  IMAD.MOV.U32 R31, RZ, RZ, R39 ;  /* 0x000000ffff1f7224 */ /* 0x000fc400078e0027 */
[----:B------:R-:W-:Y:S01]  /*4b90*/  IMAD.MOV.U32 R32, RZ, RZ, RZ ;  /* 0x000000ffff207224 */ /* 0x000fe200078e00ff */
[----:B------:R-:W-:Y:S06]  /*4ba0*/  @!P0 BRA `(.L_x_61) ;  /* 0x00000004001c8947 */ /* 0x000fec0003800000 */
[----:B------:R-:W-:Y:S01]  /*4bb0*/  SHF.R.U32.HI R0, RZ, 0x2, R37 ;  /* 0x00000002ff007819 */ /* 0x000fe20000011625 */
[----:B------:R-:W-:Y:S01]  /*4bc0*/  IMAD.MOV.U32 R7, RZ, RZ, 0x2f800000 ;  /* 0x2f800000ff077424 */ /* 0x000fe200078e00ff */
[----:B------:R-:W-:Y:S01]  /*4bd0*/  SHF.L.U32 R3, R55, 0x4, RZ ;  /* 0x0000000437037819 */ /* 0x000fe200000006ff */
[----:B------:R-:W-:Y:S01]  /*4be0*/  BSSY.RECONVERGENT B2, `(.L_x_62) ;  /* 0x000003a000027945 */ /* 0x000fe20003800200 */
[----:B------:R-:W-:-:S05]  /*4bf0*/  LOP3.LUT R0, R0, R37, RZ, 0x3c, !PT ;  /* 0x0000002500007212 */ /* 0x000fca00078e3cff */
[----:B------:R-:W-:-:S05]  /*4c00*/  IMAD.SHL.U32 R2, R0, 0x2, RZ ;  /* 0x0000000200027824 */ /* 0x000fca00078e00ff */
[----:B------:R-:W-:Y:S01]  /*4c10*/  LOP3.LUT R2, R0, R2, R3, 0x96, !PT ;  /* 0x0000000200027212 */ /* 0x000fe200078e9603 */
[----:B------:R-:W-:-:S03]  /*4c20*/  IMAD.MOV.U32 R3, RZ, RZ, 0x3e055027 ;  /* 0x3e055027ff037424 */ /* 0x000fc600078e00ff */
[----:B------:R-:W-:-:S04]  /*4c30*/  LOP3.LUT R28, R2, R55, RZ, 0x3c, !PT ;  /* 0x00000037021c7212 */ /* 0x000fc800078e3cff */
[----:B------:R-:W-:-:S04]  /*4c40*/  IADD3 R0, PT, PT, R38, 0x26b663, R28 ;  /* 0x0026b66326007810 */ /* 0x000fc80007ffe01c */
[----:B------:R-:W-:-:S05]  /*4c50*/  I2FP.F32.U32 R0, R0 ;  /* 0x0000000000007245 */ /* 0x000fca0000201000 */
[----:B------:R-:W-:-:S05]  /*4c60*/  FFMA R7, R0, R7, 1.1641532182693481445e-10 ;  /* 0x2f00000000077423 */ /* 0x000fca0000000007 */
[----:B------:R-:W-:-:S13]  /*4c70*/  FSETP.GEU.AND P0, PT, R7, 1.175494350822287508e-38, PT ;  /* 0x008000000700780b */ /* 0x000fda0003f0e000 */
[----:B------:R-:W-:-:S05]  /*4c80*/  @!P0 FMUL R7, R7, 8388608 ;  /* 0x4b00000007078820 */ /* 0x000fca0000400000 */
[----:B------:R-:W-:-:S04]  /*4c90*/  IADD3 R0, PT, PT, R7, -0x3f2aaaab, RZ ;  /* 0xc0d5555507007810 */ /* 0x000fc80007ffe0ff */
[----:B------:R-:W-:-:S05]  /*4ca0*/  LOP3.LUT R2, R0, 0xff800000, RZ, 0xc0, !PT ;  /* 0xff80000000027812 */ /* 0x000fca00078ec0ff */
[----:B------:R-:W-:-:S04]  /*4cb0*/  IMAD.IADD R0, R7, 0x1, -R2 ;  /* 0x0000000107007824 */ /* 0x000fc800078e0a02 */
[----:B------:R-:W-:Y:S01]  /*4cc0*/  FADD R8, R0, -1 ;  /* 0xbf80000000087421 */ /* 0x000fe20000000000 */
[----:B------:R-:W-:Y:S02]  /*4cd0*/  FSEL R0, RZ, -23, P0 ;  /* 0xc1b80000ff007808 */ /* 0x000fe40000000000 */
[----:B------:R-:W-:Y:S01]  /*4ce0*/  ISETP.GT.U32.AND P0, PT, R7, 0x7f7fffff, PT ;  /* 0x7f7fffff0700780c */ /* 0x000fe20003f04070 */
[----:B------:R-:W-:-:S04]  /*4cf0*/  FFMA R3, R8, -R3, 0.14084610342979431152 ;  /* 0x3e1039f608037423 */ /* 0x000fc80000000803 */
[----:B------:R-:W-:-:S04]  /*4d00*/  FFMA R3, R8, R3, -0.12148627638816833496 ;  /* 0xbdf8cdcc08037423 */ /* 0x000fc80000000003 */
[----:B------:R-:W-:-:S04]  /*4d10*/  FFMA R3, R8, R3, 0.13980610668659210205 ;  /* 0x3e0f295508037423 */ /* 0x000fc80000000003 */
[----:B------:R-:W-:-:S04]  /*4d20*/  FFMA R3, R8, R3, -0.16684235632419586182 ;  /* 0xbe2ad8b908037423 */ /* 0x000fc80000000003 */
[----:B------:R-:W-:-:S04]  /*4d30*/  FFMA R3, R8, R3, 0.20012299716472625732 ;  /* 0x3e4ced0b08037423 */ /* 0x000fc80000000003 */
[----:B------:R-:W-:-:S04]  /*4d40*/  FFMA R3, R8, R3, -0.24999669194221496582 ;  /* 0xbe7fff2208037423 */ /* 0x000fc80000000003 */
[----:B------:R-:W-:-:S04]  /*4d50*/  FFMA R3, R8, R3, 0.33333182334899902344 ;  /* 0x3eaaaa7808037423 */ /* 0x000fc80000000003 */
[C---:B------:R-:W-:Y:S01]  /*4d60*/  FFMA R9, R8.reuse, R3, -0.5 ;  /* 0xbf00000008097423 */ /* 0x040fe20000000003 */
[----:B------:R-:W-:Y:S02]  /*4d70*/  I2FP.F32.S32 R3, R2 ;  /* 0x0000000200037245 */ /* 0x000fe40000201400 */
[----:B------:R-:W-:Y:S01]  /*4d80*/  MOV R2, 0x7f800000 ;  /* 0x7f80000000027802 */ /* 0x000fe20000000f00 */
[C---:B------:R-:W-:Y:S02]  /*4d90*/  FMUL R9, R8.reuse, R9 ;  /* 0x0000000908097220 */ /* 0x040fe40000400000 */
[----:B------:R-:W-:Y:S01]  /*4da0*/  FFMA R0, R3, 1.1920928955078125e-07, R0 ;  /* 0x3400000003007823 */ /* 0x000fe20000000000 */
[----:B------:R-:W-:Y:S01]  /*4db0*/  SHF.R.U32.HI R3, RZ, 0x2, R30 ;  /* 0x00000002ff037819 */ /* 0x000fe2000001161e */
[----:B------:R-:W-:-:S03]  /*4dc0*/  FFMA R9, R8, R9, R8 ;  /* 0x0000000908097223 */ /* 0x000fc60000000008 */
[----:B------:R-:W-:Y:S01]  /*4dd0*/  LOP3.LUT R3, R3, R30, RZ, 0x3c, !PT ;  /* 0x0000001e03037212 */ /* 0x000fe200078e3cff */
[----:B------:R-:W-:Y:S01]  /*4de0*/  FFMA R9, R0, 0.69314718246459960938, R9 ;  /* 0x3f31721800097823 */ /* 0x000fe20000000009 */
[C---:B------:R-:W-:Y:S01]  /*4df0*/  @P0 FFMA R9, R7.reuse, R2, +INF ;  /* 0x7f80000007090423 */ /* 0x040fe20000000002 */
[----:B------:R-:W-:Y:S01]  /*4e00*/  FSETP.NEU.AND P0, PT, R7, RZ, PT ;  /* 0x000000ff0700720b */ /* 0x000fe20003f0d000 */
[----:B------:R-:W-:Y:S02]  /*4e10*/  IMAD.SHL.U32 R0, R28, 0x10, RZ ;  /* 0x000000101c007824 */ /* 0x000fe400078e00ff */
[----:B------:R-:W-:Y:S01]  /*4e20*/  FMUL R9, R9, -2 ;  /* 0xc000000009097820 */ /* 0x000fe20000400000 */
[----:B------:R-:W-:-:S04]  /*4e30*/  IMAD.SHL.U32 R2, R3, 0x2, RZ ;  /* 0x0000000203027824 */ /* 0x000fc800078e00ff */
[----:B------:R-:W-:Y:S02]  /*4e40*/  FSEL R30, R9, +INF , P0 ;  /* 0x7f800000091e7808 */ /* 0x000fe40000000000 */
[----:B------:R-:W-:Y:S02]  /*4e50*/  LOP3.LUT R3, R3, R2, R0, 0x96, !PT ;  /* 0x0000000203037212 */ /* 0x000fe400078e9600 */
[----:B------:R-:W-:Y:S01]  /*4e60*/  IADD3 R9, PT, PT, R38, 0x2c3e28, RZ ;  /* 0x002c3e2826097810 */ /* 0x000fe20007ffe0ff */
[----:B------:R-:W-:Y:S01]  /*4e70*/  VIADD R2, R30, 0xf3000000 ;  /* 0xf30000001e027836 */ /* 0x000fe20000000000 */
[----:B------:R-:W-:Y:S01]  /*4e80*/  LOP3.LUT R8, R3, R28, RZ, 0x3c, !PT ;  /* 0x0000001c03087212 */ /* 0x000fe200078e3cff */
[----:B------:R1:W2:Y:S01]  /*4e90*/  MUFU.RSQ R31, R30 ;  /* 0x0000001e001f7308 */ /* 0x0002a20000001400 */
[----:B------:R-:W-:Y:S02]  /*4ea0*/  HFMA2 R3, -RZ, RZ, 0.1495361328125, 0.0004794597625732421875 ;  /* 0x30c90fdbff037431 */ /* 0x000fe400000001ff */
[----:B------:R-:W-:Y:S01]  /*4eb0*/  ISETP.GT.U32.AND P0, PT, R2, 0x727fffff, PT ;  /* 0x727fffff0200780c */ /* 0x000fe20003f04070 */
[----:B------:R-:W-:-:S05]  /*4ec0*/  IMAD.IADD R0, R8, 0x1, R9 ;  /* 0x0000000108007824 */ /* 0x000fca00078e0209 */
[----:B------:R-:W-:-:S05]  /*4ed0*/  I2FP.F32.U32 R0, R0 ;  /* 0x0000000000007245 */ /* 0x000fca0000201000 */
[----:B------:R-:W-:Y:S02]  /*4ee0*/  FFMA R7, R0, R3, 7.314590599882819788e-10 ;  /* 0x30490fdb00077423 */ /* 0x000fe40000000003 */
[----:B-1----:R-:W-:Y:S05]  /*4ef0*/  @!P0 BRA `(.L_x_63) ;  /* 0x0000000000108947 */ /* 0x002fea0003800000 */
[----:B------:R-:W-:Y:S01]  /*4f00*/  IMAD.MOV.U32 R0, RZ, RZ, R30 ;  /* 0x000000ffff007224 */ /* 0x000fe200078e001e */
[----:B------:R-:W-:-:S07]  /*4f10*/  MOV R50, 0x4f30 ;  /* 0x00004f3000327802 */ /* 0x000fce0000000f00 */
[----:B0-2---:R-:W-:Y:S05]  /*4f20*/  CALL.REL.NOINC `($__internal_0_$__cuda_sm20_sqrt_rn_f32_slowpath) ;  /* 0x0000004000407944 */ /* 0x005fea0003c00000 */
[----:B------:R-:W-:Y:S05]  /*4f30*/  BRA `(.L_x_64) ;  /* 0x0000000000107947 */ /* 0x000fea0003800000 */
.L_x_63:
[----:B--2---:R-:W-:Y:S01]  /*4f40*/  FMUL.FTZ R59, R30, R31 ;  /* 0x0000001f1e3b7220 */ /* 0x004fe20000410000 */
[----:B------:R-:W-:-:S03]  /*4f50*/  FMUL.FTZ R2, R31, 0.5 ;  /* 0x3f0000001f027820 */ /* 0x000fc60000410000 */
[----:B------:R-:W-:-:S04]  /*4f60*/  FFMA R0, -R59, R59, R30 ;  /* 0x0000003b3b007223 */ /* 0x000fc8000000011e */
[----:B------:R-:W-:-:S07]  /*4f70*/  FFMA R59, R0, R2, R59 ;  /* 0x00000002003b7223 */ /* 0x000fce000000003b */
.L_x_64:
[----:B------:R-:W-:Y:S05]  /*4f80*/  BSYNC.RECONVERGENT B2 ;  /* 0x0000000000027941 */ /* 0x000fea0003800200 */
.L_x_62:
[----:B------:R-:W-:Y:S01]  /*4f90*/  FMUL.RZ R3, R7, 0.15915493667125701904 ;  /* 0x3e22f98307037820 */ /* 0x000fe2000040c000 */
[----:B------:R-:W-:Y:S01]  /*4fa0*/  IMAD.MOV.U32 R31, RZ, RZ, R55 ;  /* 0x000000ffff1f7224 */ /* 0x000fe200078e0037 */
[----:B------:R-:W-:Y:S01]  /*4fb0*/  MOV R30, R29 ;  /* 0x0000001d001e7202 */ /* 0x000fe20000000f00 */
[----:B------:R-:W-:Y:S01]  /*4fc0*/  IMAD.MOV.U32 R37, RZ, RZ, R39 ;  /* 0x000000ffff257224 */ /* 0x000fe200078e0027 */
[----:B------:R-:W1:Y:S01]  /*4fd0*/  MUFU.SIN R0, R3 ;  /* 0x0000000300007308 */ /* 0x000e620000000400 */
[----:B------:R-:W-:-:S07]  /*4fe0*/  IMAD.MOV.U32 R32, RZ, RZ, 0x1 ;  /* 0x00000001ff207424 */ /* 0x000fce00078e00ff */
[----:B------:R-:W2:Y:S01]  /*4ff0*/  MUFU.COS R2, R3 ;  /* 0x0000000300027308 */ /* 0x000ea20000000000 */
[-C--:B-1----:R-:W-:Y:S01]  /*5000*/  FMUL R0, R0, R59.reuse ;  /* 0x0000003b00007220 */ /* 0x082fe20000400000 */
[----:B--2---:R-:W-:-:S07]  /*5010*/  FMUL R2, R2, R59 ;  /* 0x0000003b02027220 */ /* 0x004fce0000400000 */
.L_x_61:
[----:B------:R-:W-:Y:S05]  /*5020*/  BSYNC.RECONVERGENT B1 ;  /* 0x0000000000017941 */ /* 0x000fea0003800200 */
.L_x_60:
[----:B------:R-:W1:Y:S01]  /*5030*/  LDCU.64 UR4, c[0x0][0x388] ;  /* 0x00007100ff0477ac */ /* 0x000e620008000a00 */
[----:B------:R-:W-:Y:S01]  /*5040*/  HFMA2 R29, -RZ, RZ, 0, 0 ;  /* 0x00000000ff1d7431 */ /* 0x000fe200000001ff */
[----:B------:R-:W2:Y:S01]  /*5050*/  LDCU.128 UR8, c[0x0][0x390] ;  /* 0x00007200ff0877ac */ /* 0x000ea20008000c00 */
[----:B------:R-:W3:Y:S01]  /*5060*/  LDCU UR12, c[0x0][0x3a0] ;  /* 0x00007400ff0c77ac */ /* 0x000ee20008000800 */
[----:B-1----:R-:W-:Y:S01]  /*5070*/  UISETP.GE.AND UP0, UPT, UR4, 0x1, UPT ;  /* 0x000000010400788c */ /* 0x002fe2000bf06270 */
[----:B--2---:R-:W-:Y:S02]  /*5080*/  FMNMX R5, R5, UR10, PT ;  /* 0x0000000a05057c09 */ /* 0x004fe4000b800000 */
[----:B------:R-:W-:Y:S02]  /*5090*/  FMNMX R4, R4, UR8, PT ;  /* 0x0000000804047c09 */ /* 0x000fe4000b800000 */
[----:B---3--:R-:W-:Y:S02]  /*50a0*/  FMNMX R6, R6, UR12, PT ;  /* 0x0000000c06067c09 */ /* 0x008fe4000b800000 */
[----:B------:R-:W-:-:S02]  /*50b0*/  FMNMX R7, R5, UR9, !PT ;  /* 0x0000000905077c09 */ /* 0x000fc4000f800000 */
[----:B------:R-:W-:Y:S01]  /*50c0*/  FMNMX R5, R4, UR5, !PT ;  /* 0x0000000504057c09 */ /* 0x000fe2000f800000 */
[----:B------:R-:W-:Y:S01]  /*50d0*/  FFMA R4, R11, R0, R22 ;  /* 0x000000000b047223 */ /* 0x000fe20000000016 */
[----:B------:R-:W-:Y:S01]  /*50e0*/  FMNMX R6, R6, UR11, !PT ;  /* 0x0000000b06067c09 */ /* 0x000fe2000f800000 */
[----:B------:R-:W-:Y:S06]  /*50f0*/  BRA.U !UP0, `(.L_x_65) ;  /* 0x0000002508007547 */ /* 0x000fec000b800000 */
[----:B------:R-:W1:Y:S01]  /*5100*/  LDCU UR4, c[0x3][0x48] ;  /* 0x00c00900ff0477ac */ /* 0x000e620008000800 */
[----:B------:R-:W-:Y:S02]  /*5110*/  IMAD.MOV.U32 R29, RZ, RZ, RZ ;  /* 0x000000ffff1d7224 */ /* 0x000fe400078e00ff */
[----:B------:R-:W-:Y:S02]  /*5120*/  IMAD.MOV.U32 R56, RZ, RZ, RZ ;  /* 0x000000ffff387224 */ /* 0x000fe400078e00ff */
[----:B-1----:R-:W-:-:S04]  /*5130*/  FMUL R0, R7, UR4 ;  /* 0x0000000407007c20 */ /* 0x002fc80008400000 */
[C---:B------:R-:W-:Y:S01]  /*5140*/  FMUL R3, R0.reuse, 0.63661974668502807617 ;  /* 0x3f22f98300037820 */ /* 0x040fe20000400000 */
[----:B------:R-:W-:-:S04]  /*5150*/  FSETP.GE.AND P1, PT, |R0|, 105615, PT ;  /* 0x47ce47800000780b */ /* 0x000fc80003f26200 */
[----:B------:R-:W-:Y:S01]  /*5160*/  FSETP.EQ.OR P0, PT, |R0|, +INF , !P1 ;  /* 0x7f8000000000780b */ /* 0x000fe20004f02600 */
[----:B------:R-:W1:Y:S02]  /*5170*/  F2I.NTZ R3, R3 ;  /* 0x0000000300037305 */ /* 0x000e640000203100 */
[----:B-1----:R-:W-:Y:S02]  /*5180*/  I2FP.F32.S32 R55, R3 ;  /* 0x0000000300377245 */ /* 0x002fe40000201400 */
[----:B------:R-:W-:-:S03]  /*5190*/  SEL R57, R3, RZ, !P1 ;  /* 0x000000ff03397207 */ /* 0x000fc60004800000 */
[----:B------:R-:W-:-:S04]  /*51a0*/  FFMA R38, R55, -1.5707962512969970703, R0 ;  /* 0xbfc90fda37267823 */ /* 0x000fc80000000000 */
[----:B------:R-:W-:-:S04]  /*51b0*/  FFMA R38, R55, -7.5497894158615963534e-08, R38 ;  /* 0xb3a2216837267823 */ /* 0x000fc80000000026 */
[----:B------:R-:W-:Y:S01]  /*51c0*/  FFMA R55, R55, -5.3903029534742383927e-15, R38 ;  /* 0xa7c234c537377823 */ /* 0x000fe20000000026 */
[----:B------:R-:W-:-:S07]  /*51d0*/  @P1 FMUL R55, RZ, R0 ;  /* 0x00000000ff371220 */ /* 0x000fce0000400000 */
.L_x_96:
[----:B-1----:R-:W1:Y:S01]  /*51e0*/  LDC.64 R38, c[0x0][0x380] ;  /* 0x0000e000ff267b82 */ /* 0x002e620000000a00 */
[----:B------:R-:W2:Y:S07]  /*51f0*/  LDCU UR4, c[0x0][0x388] ;  /* 0x00007100ff0477ac */ /* 0x000eae0008000800 */
[----:B------:R-:W3:Y:S01]  /*5200*/  LDC R0, c[0x3][0x48] ;  /* 0x00c01200ff007b82 */ /* 0x000ee20000000800 */
[----:B-1----:R-:W-:-:S05]  /*5210*/  IMAD.WIDE.U32 R38, R56, 0xc, R38 ;  /* 0x0000000c38267825 */ /* 0x002fca00078e0026 */
[----:B------:R-:W4:Y:S04]  /*5220*/  LDG.E R58, desc[UR6][R38.64] ;  /* 0x00000006263a7981 */ /* 0x000f28000c1e1900 */
[----:B------:R-:W5:Y:S01]  /*5230*/  LDG.E R48, desc[UR6][R38.64+0x4] ;  /* 0x0000040626307981 */ /* 0x000f62000c1e1900 */
[----:B------:R-:W-:Y:S01]  /*5240*/  IADD3 R56, PT, PT, R56, 0x1, RZ ;  /* 0x0000000138387810 */ /* 0x000fe20007ffe0ff */
[----:B------:R-:W-:Y:S03]  /*5250*/  BSSY.RECONVERGENT B1, `(.L_x_66) ;  /* 0x0000043000017945 */ /* 0x000fe60003800200 */
[----:B--2---:R-:W-:Y:S01]  /*5260*/  ISETP.NE.AND P1, PT, R56, UR4, PT ;  /* 0x0000000438007c0c */ /* 0x004fe2000bf25270 */
[----:B----4-:R-:W-:Y:S01]  /*5270*/  FADD R3, -R7, R58 ;  /* 0x0000003a07037221 */ /* 0x010fe20000000100 */
[----:B---3--:R-:W-:-:S03]  /*5280*/  FMUL R58, R58, R0 ;  /* 0x000000003a3a7220 */ /* 0x008fc60000400000 */
[----:B------:R-:W-:-:S04]  /*5290*/  FMUL.D2 R54, R3, R0 ;  /* 0x0000000003367220 */ /* 0x000fc80000300000 */
[C---:B------:R-:W-:Y:S01]  /*52a0*/  FMUL R61, R54.reuse, 0.63661974668502807617 ;  /* 0x3f22f983363d7820 */ /* 0x040fe20000400000 */
[----:B------:R-:W-:-:S05]  /*52b0*/  FSETP.GE.AND P2, PT, |R54|, 105615, PT ;  /* 0x47ce47803600780b */ /* 0x000fca0003f46200 */
[----:B------:R-:W1:Y:S02]  /*52c0*/  F2I.NTZ R61, R61 ;  /* 0x0000003d003d7305 */ /* 0x000e640000203100 */
[----:B-1----:R-:W-:Y:S01]  /*52d0*/  I2FP.F32.S32 R3, R61 ;  /* 0x0000003d00037245 */ /* 0x002fe20000201400 */
[----:B------:R-:W-:-:S04]  /*52e0*/  IMAD.MOV.U32 R63, RZ, RZ, R61 ;  /* 0x000000ffff3f7224 */ /* 0x000fc800078e003d */
[----:B------:R-:W-:-:S04]  /*52f0*/  FFMA R50, R3, -1.5707962512969970703, R54 ;  /* 0xbfc90fda03327823 */ /* 0x000fc80000000036 */
[----:B------:R-:W-:-:S04]  /*5300*/  FFMA R50, R3, -7.5497894158615963534e-08, R50 ;  /* 0xb3a2216803327823 */ /* 0x000fc80000000032 */
[----:B------:R-:W-:Y:S01]  /*5310*/  FFMA R62, R3, -5.3903029534742383927e-15, R50 ;  /* 0xa7c234c5033e7823 */ /* 0x000fe20000000032 */
[----:B-----5:R-:W-:-:S03]  /*5320*/  FADD R3, -R5, R48 ;  /* 0x0000003005037221 */ /* 0x020fc60000000100 */
        /* <DEDUP_REMOVED lines=11> */
.L_x_68:
[----:B-1----:R-:W1:Y:S02]  /*53e0*/  LDC.64 R50, c[0x4][0x40] ;  /* 0x01001000ff327b82 */ /* 0x002e640000000a00 */
[----:B-1----:R-:W-:-:S05]  /*53f0*/  IMAD.WIDE.U32 R52, R59, 0x4, R50 ;  /* 0x000000043b347825 */ /* 0x002fca00078e0032 */
        /* <DEDUP_REMOVED lines=16> */
[----:B------:R-:W3:Y:S04]  /*5500*/  LDL R59, [R53+0x18] ;  /* 0x00001800353b7983 */ /* 0x000ee80000100800 */
[----:B------:R-:W3:Y:S04]  /*5510*/  LDL R50, [R53+0x14] ;  /* 0x0000140035327983 */ /* 0x000ee80000100800 */
[----:B------:R-:W4:Y:S01]  /*5520*/  @P3 LDL R52, [R53+0x10] ;  /* 0x0000100035343983 */ /* 0x000f220000100800 */
[----:B------:R-:W-:Y:S01]  /*5530*/  @P3 LOP3.LUT R51, R51, 0x1f, RZ, 0xc0, !PT ;  /* 0x0000001f33333812 */ /* 0x000fe200078ec0ff */
[----:B------:R-:W-:Y:S01]  /*5540*/  UMOV UR4, 0x54442d19 ;  /* 0x54442d1900047882 */ /* 0x000fe20000000000 */
[----:B------:R-:W-:-:S02]  /*5550*/  UMOV UR5, 0x3bf921fb ;  /* 0x3bf921fb00057882 */ /* 0x000fc40000000000 */
[-C--:B---3--:R-:W-:Y:S02]  /*5560*/  @P3 SHF.L.W.U32.HI R59, R50, R51.reuse, R59 ;  /* 0x00000033323b3219 */ /* 0x088fe40000010e3b */
[----:B----4-:R-:W-:Y:S02]  /*5570*/  @P3 SHF.L.W.U32.HI R50, R52, R51, R50 ;  /* 0x0000003334323219 */ /* 0x010fe40000010e32 */
[--C-:B--2---:R-:W-:Y:S02]  /*5580*/  SHF.R.U32.HI R48, RZ, 0x1e, R59.reuse ;  /* 0x0000001eff307819 */ /* 0x104fe4000001163b */
[C---:B-1----:R-:W-:Y:S01]  /*5590*/  SHF.L.W.U32.HI R61, R50.reuse, 0x2, R59 ;  /* 0x00000002323d7819 */ /* 0x042fe20000010e3b */
[----:B------:R-:W-:Y:S01]  /*55a0*/  IMAD.SHL.U32 R50, R50, 0x4, RZ ;  /* 0x0000000432327824 */ /* 0x000fe200078e00ff */
[----:B------:R-:W-:Y:S02]  /*55b0*/  ISETP.GE.AND P3, PT, R54, RZ, PT ;  /* 0x000000ff3600720c */ /* 0x000fe40003f66270 */
[----:B------:R-:W-:-:S02]  /*55c0*/  SHF.R.S32.HI R51, RZ, 0x1f, R61 ;  /* 0x0000001fff337819 */ /* 0x000fc4000001143d */
[----:B------:R-:W-:Y:S02]  /*55d0*/  LOP3.LUT R59, R61, R54, RZ, 0x3c, !PT ;  /* 0x000000363d3b7212 */ /* 0x000fe400078e3cff */
[C---:B------:R-:W-:Y:S02]  /*55e0*/  LOP3.LUT R50, R51.reuse, R50, RZ, 0x3c, !PT ;  /* 0x0000003233327212 */ /* 0x040fe400078e3cff */
[----:B------:R-:W-:Y:S02]  /*55f0*/  LOP3.LUT R51, R51, R61, RZ, 0x3c, !PT ;  /* 0x0000003d33337212 */ /* 0x000fe400078e3cff */
[----:B------:R-:W-:Y:S02]  /*5600*/  LEA.HI R61, R61, R48, RZ, 0x1 ;  /* 0x000000303d3d7211 */ /* 0x000fe400078f08ff */
[----:B------:R-:W-:Y:S02]  /*5610*/  ISETP.GE.AND P4, PT, R59, RZ, PT ;  /* 0x000000ff3b00720c */ /* 0x000fe40003f86270 */
[----:B------:R-:W1:Y:S01]  /*5620*/  I2F.F64.S64 R50, R50 ;  /* 0x0000003200327312 */ /* 0x000e620000301c00 */
[----:B------:R-:W-:-:S05]  /*5630*/  IMAD.MOV R48, RZ, RZ, -R61 ;  /* 0x000000ffff307224 */ /* 0x000fca00078e0a3d */
[----:B------:R-:W-:Y:S01]  /*5640*/  @!P3 MOV R61, R48 ;  /* 0x00000030003db202 */ /* 0x000fe20000000f00 */
[----:B-1----:R-:W-:-:S10]  /*5650*/  DMUL R52, R50, UR4 ;  /* 0x0000000432347c28 */ /* 0x002fd40008000000 */
[----:B------:R-:W1:Y:S02]  /*5660*/  F2F.F32.F64 R52, R52 ;  /* 0x0000003400347310 */ /* 0x000e640000301000 */
[----:B-1----:R-:W-:-:S07]  /*5670*/  FSEL R50, -R52, R52, !P4 ;  /* 0x0000003434327208 */ /* 0x002fce0006000100 */
.L_x_67:
[----:B------:R-:W-:Y:S05]  /*5680*/  BSYNC.RECONVERGENT B1 ;  /* 0x0000000000017941 */ /* 0x000fea0003800200 */
.L_x_66:
[----:B------:R-:W-:Y:S01]  /*5690*/  LOP3.LUT R52, R61, 0x1, RZ, 0xc0, !PT ;  /* 0x000000013d347812 */ /* 0x000fe200078ec0ff */
[----:B------:R-:W-:Y:S02]  /*56a0*/  IMAD.MOV.U32 R48, RZ, RZ, 0x37cbac00 ;  /* 0x37cbac00ff307424 */ /* 0x000fe400078e00ff */
[----:B------:R-:W-:Y:S01]  /*56b0*/  FMUL R51, R50, R50 ;  /* 0x0000003232337220 */ /* 0x000fe20000400000 */
[----:B------:R-:W-:Y:S01]  /*56c0*/  MOV R53, 0x3effffff ;  /* 0x3effffff00357802 */ /* 0x000fe20000000f00 */
[----:B------:R-:W-:Y:S01]  /*56d0*/  BSSY.RECONVERGENT B1, `(.L_x_69) ;  /* 0x0000042000017945 */ /* 0x000fe20003800200 */
[----:B------:R-:W-:Y:S01]  /*56e0*/  ISETP.NE.U32.AND P3, PT, R52, 0x1, PT ;  /* 0x000000013400780c */ /* 0x000fe20003f65070 */
[----:B------:R-:W-:Y:S01]  /*56f0*/  FFMA R59, R51, R48, -0.0013887860113754868507 ;  /* 0xbab607ed333b7423 */ /* 0x000fe20000000030 */
[----:B------:R-:W-:Y:S01]  /*5700*/  IMAD.MOV.U32 R52, RZ, RZ, 0x3d2aaabb ;  /* 0x3d2aaabbff347424 */ /* 0x000fe200078e00ff */
[----:B------:R-:W-:Y:S02]  /*5710*/  LOP3.LUT P4, RZ, R61, 0x2, RZ, 0xc0, !PT ;  /* 0x000000023dff7812 */ /* 0x000fe4000788c0ff */
[----:B------:R-:W-:-:S02]  /*5720*/  FSEL R61, -R53, -0.16666662693023681641, !P3 ;  /* 0xbe2aaaa8353d7808 */ /* 0x000fc40005800100 */
[----:B------:R-:W-:Y:S02]  /*5730*/  FSEL R60, R59, -0.00019574658654164522886, !P3 ;  /* 0xb94d41533b3c7808 */ /* 0x000fe40005800000 */
[----:B------:R-:W-:Y:S02]  /*5740*/  FSEL R64, R52, 0.0083327032625675201416, !P3 ;  /* 0x3c0885e434407808 */ /* 0x000fe40005800000 */
[----:B------:R-:W-:-:S03]  /*5750*/  FSEL R59, R50, 1, P3 ;  /* 0x3f800000323b7808 */ /* 0x000fc60001800000 */
[C---:B------:R-:W-:Y:S02]  /*5760*/  FFMA R60, R51.reuse, R60, R64 ;  /* 0x0000003c333c7223 */ /* 0x040fe40000000040 */
[C---:B------:R-:W-:Y:S02]  /*5770*/  FFMA R50, R51.reuse, R59, RZ ;  /* 0x0000003b33327223 */ /* 0x040fe400000000ff */
[----:B------:R-:W-:-:S04]  /*5780*/  FFMA R60, R51, R60, R61 ;  /* 0x0000003c333c7223 */ /* 0x000fc8000000003d */
[----:B------:R-:W-:-:S04]  /*5790*/  FFMA R59, R50, R60, R59 ;  /* 0x0000003c323b7223 */ /* 0x000fc8000000003b */
[----:B------:R-:W-:Y:S01]  /*57a0*/  @P4 FADD R59, RZ, -R59 ;  /* 0x8000003bff3b4221 */ /* 0x000fe20000000000 */
        /* <DEDUP_REMOVED lines=10> */
.L_x_71:
        /* <DEDUP_REMOVED lines=13> */
[C---:B-1----:R-:W-:Y:S02]  /*5920*/  LOP3.LUT R50, R60.reuse, 0xe0, RZ, 0xc0, !PT ;  /* 0x000000e03c327812 */ /* 0x042fe400078ec0ff */
[----:B------:R-:W-:-:S03]  /*5930*/  LOP3.LUT P2, RZ, R60, 0x1f, RZ, 0xc0, !PT ;  /* 0x0000001f3cff7812 */ /* 0x000fc6000784c0ff */
[----:B------:R-:W-:-:S05]  /*5940*/  VIADD R50, R50, 0xffffff80 ;  /* 0xffffff8032327836 */ /* 0x000fca0000000000 */
[----:B------:R-:W-:-:S05]  /*5950*/  SHF.R.U32.HI R50, RZ, 0x5, R50 ;  /* 0x00000005ff327819 */ /* 0x000fca0000011632 */
[----:B------:R-:W-:-:S05]  /*5960*/  IMAD R61, R50, -0x4, R1 ;  /* 0xfffffffc323d7824 */ /* 0x000fca00078e0201 */
[----:B------:R-:W3:Y:S04]  /*5970*/  LDL R62, [R61+0x18] ;  /* 0x000018003d3e7983 */ /* 0x000ee80000100800 */
[----:B------:R-:W3:Y:S04]  /*5980*/  LDL R51, [R61+0x14] ;  /* 0x000014003d337983 */ /* 0x000ee80000100800 */
[----:B------:R-:W4:Y:S01]  /*5990*/  @P2 LDL R50, [R61+0x10] ;  /* 0x000010003d322983 */ /* 0x000f220000100800 */
[----:B------:R-:W-:Y:S01]  /*59a0*/  @P2 LOP3.LUT R60, R60, 0x1f, RZ, 0xc0, !PT ;  /* 0x0000001f3c3c2812 */ /* 0x000fe200078ec0ff */
[----:B------:R-:W-:Y:S01]  /*59b0*/  UMOV UR4, 0x54442d19 ;  /* 0x54442d1900047882 */ /* 0x000fe20000000000 */
[----:B------:R-:W-:Y:S01]  /*59c0*/  UMOV UR5, 0x3bf921fb ;  /* 0x3bf921fb00057882 */ /* 0x000fe20000000000 */
[----:B------:R-:W-:-:S02]  /*59d0*/  ISETP.GE.AND P3, PT, R54, RZ, PT ;  /* 0x000000ff3600720c */ /* 0x000fc40003f66270 */
[-C--:B---3--:R-:W-:Y:S02]  /*59e0*/  @P2 SHF.L.W.U32.HI R62, R51, R60.reuse, R62 ;  /* 0x0000003c333e2219 */ /* 0x088fe40000010e3e */
[----:B----4-:R-:W-:-:S04]  /*59f0*/  @P2 SHF.L.W.U32.HI R51, R50, R60, R51 ;  /* 0x0000003c32332219 */ /* 0x010fc80000010e33 */
[C-C-:B------:R-:W-:Y:S01]  /*5a00*/  SHF.L.W.U32.HI R65, R51.reuse, 0x2, R62.reuse ;  /* 0x0000000233417819 */ /* 0x140fe20000010e3e */
[----:B------:R-:W-:Y:S01]  /*5a10*/  IMAD.SHL.U32 R51, R51, 0x4, RZ ;  /* 0x0000000433337824 */ /* 0x000fe200078e00ff */
[----:B------:R-:W-:Y:S02]  /*5a20*/  SHF.R.U32.HI R62, RZ, 0x1e, R62 ;  /* 0x0000001eff3e7819 */ /* 0x000fe4000001163e */
[----:B------:R-:W-:Y:S02]  /*5a30*/  SHF.R.S32.HI R60, RZ, 0x1f, R65 ;  /* 0x0000001fff3c7819 */ /* 0x000fe40000011441 */
[----:B------:R-:W-:Y:S02]  /*5a40*/  LOP3.LUT R54, R65, R54, RZ, 0x3c, !PT ;  /* 0x0000003641367212 */ /* 0x000fe400078e3cff */
[C---:B------:R-:W-:Y:S02]  /*5a50*/  LOP3.LUT R50, R60.reuse, R51, RZ, 0x3c, !PT ;  /* 0x000000333c327212 */ /* 0x040fe400078e3cff */
[----:B------:R-:W-:-:S02]  /*5a60*/  LOP3.LUT R51, R60, R65, RZ, 0x3c, !PT ;  /* 0x000000413c337212 */ /* 0x000fc400078e3cff */
[----:B--2---:R-:W-:Y:S02]  /*5a70*/  LEA.HI R63, R65, R62, RZ, 0x1 ;  /* 0x0000003e413f7211 */ /* 0x004fe400078f08ff */
[----:B------:R-:W-:Y:S02]  /*5a80*/  ISETP.GE.AND P2, PT, R54, RZ, PT ;  /* 0x000000ff3600720c */ /* 0x000fe40003f46270 */
[----:B------:R-:W1:Y:S01]  /*5a90*/  I2F.F64.S64 R50, R50 ;  /* 0x0000003200327312 */ /* 0x000e620000301c00 */
[----:B------:R-:W-:-:S05]  /*5aa0*/  IADD3 R54, PT, PT, -R63, RZ, RZ ;  /* 0x000000ff3f367210 */ /* 0x000fca0007ffe1ff */
[----:B------:R-:W-:Y:S01]  /*5ab0*/  @!P3 IMAD.MOV.U32 R63, RZ, RZ, R54 ;  /* 0x000000ffff3fb224 */ /* 0x000fe200078e0036 */
[----:B-1----:R-:W-:-:S10]  /*5ac0*/  DMUL R60, R50, UR4 ;  /* 0x00000004323c7c28 */ /* 0x002fd40008000000 */
[----:B------:R-:W1:Y:S02]  /*5ad0*/  F2F.F32.F64 R60, R60 ;  /* 0x0000003c003c7310 */ /* 0x000e640000301000 */
[----:B-1----:R-:W-:-:S07]  /*5ae0*/  FSEL R62, -R60, R60, !P2 ;  /* 0x0000003c3c3e7208 */ /* 0x002fce0005000100 */
.L_x_70:
[----:B------:R-:W-:Y:S05]  /*5af0*/  BSYNC.RECONVERGENT B1 ;  /* 0x0000000000017941 */ /* 0x000fea0003800200 */
.L_x_69:
        /* <DEDUP_REMOVED lines=13> */
[----:B------:R-:W-:-:S03]  /*5bd0*/  IMAD.MOV.U32 R63, RZ, RZ, R57 ;  /* 0x000000ffff3f7224 */ /* 0x000fc600078e0039 */
[----:B------:R-:W-:Y:S01]  /*5be0*/  FFMA R50, R61, R50, R62 ;  /* 0x000000323d327223 */ /* 0x000fe2000000003e */
[----:B------:R-:W-:-:S03]  /*5bf0*/  MOV R62, R55 ;  /* 0x00000037003e7202 */ /* 0x000fc60000000f00 */
[----:B------:R-:W-:-:S04]  /*5c00*/  @P3 FADD R50, RZ, -R50 ;  /* 0x80000032ff323221 */ /* 0x000fc80000000000 */
[----:B------:R-:W-:Y:S01]  /*5c10*/  FMUL R54, R59, R50 ;  /* 0x000000323b367220 */ /* 0x000fe20000400000 */
[----:B------:R-:W-:Y:S06]  /*5c20*/  @P0 BRA `(.L_x_73) ;  /* 0x0000000000c00947 */ /* 0x000fec0003800000 */
[----:B------:R-:W-:Y:S01]  /*5c30*/  FMUL R50, R7, R0 ;  /* 0x0000000007327220 */ /* 0x000fe20000400000 */
[----:B------:R-:W-:Y:S02]  /*5c40*/  HFMA2 R59, -RZ, RZ, 0, 0 ;  /* 0x00000000ff3b7431 */ /* 0x000fe400000001ff */
[----:B------:R-:W-:Y:S01]  /*5c50*/  IMAD.MOV.U32 R62, RZ, RZ, RZ ;  /* 0x000000ffff3e7224 */ /* 0x000fe200078e00ff */
[----:B------:R-:W-:Y:S01]  /*5c60*/  UMOV UR4, URZ ;  /* 0x000000ff00047c82 */ /* 0x000fe20008000000 */
[----:B------:R-:W-:-:S05]  /*5c70*/  IMAD.SHL.U32 R50, R50, 0x100, RZ ;  /* 0x0000010032327824 */ /* 0x000fca00078e00ff */
[----:B------:R-:W-:-:S07]  /*5c80*/  LOP3.LUT R65, R50, 0x80000000, RZ, 0xfc, !PT ;  /* 0x8000000032417812 */ /* 0x000fce00078efcff */
.L_x_74:
        /* <DEDUP_REMOVED lines=11> */
[----:B------:R-:W-:Y:S01]  /*5d40*/  FMUL R64, R7, R0 ;  /* 0x0000000007407220 */ /* 0x000fe20000400000 */
[----:B------:R2:W-:Y:S04]  /*5d50*/  STL [R1+0x18], R62 ;  /* 0x0000183e01007387 */ /* 0x0005e80000100800 */
[----:B------:R-:W-:-:S04]  /*5d60*/  SHF.R.U32.HI R51, RZ, 0x17, R64 ;  /* 0x00000017ff337819 */ /* 0x000fc80000011640 */
[C---:B-1----:R-:W-:Y:S02]  /*5d70*/  LOP3.LUT R50, R51.reuse, 0xe0, RZ, 0xc0, !PT ;  /* 0x000000e033327812 */ /* 0x042fe400078ec0ff */
        /* <DEDUP_REMOVED lines=12> */
[----:B------:R-:W-:Y:S02]  /*5e40*/  ISETP.GE.AND P2, PT, R64, RZ, PT ;  /* 0x000000ff4000720c */ /* 0x000fe40003f46270 */
[C-C-:B------:R-:W-:Y:S01]  /*5e50*/  SHF.L.W.U32.HI R63, R50.reuse, 0x2, R59.reuse ;  /* 0x00000002323f7819 */ /* 0x140fe20000010e3b */
[----:B------:R-:W-:Y:S01]  /*5e60*/  IMAD.SHL.U32 R50, R50, 0x4, RZ ;  /* 0x0000000432327824 */ /* 0x000fe200078e00ff */
[----:B--2---:R-:W-:Y:S02]  /*5e70*/  SHF.R.U32.HI R62, RZ, 0x1e, R59 ;  /* 0x0000001eff3e7819 */ /* 0x004fe4000001163b */
[----:B------:R-:W-:-:S02]  /*5e80*/  SHF.R.S32.HI R51, RZ, 0x1f, R63 ;  /* 0x0000001fff337819 */ /* 0x000fc4000001143f */
[----:B------:R-:W-:Y:S02]  /*5e90*/  LOP3.LUT R64, R63, R64, RZ, 0x3c, !PT ;  /* 0x000000403f407212 */ /* 0x000fe400078e3cff */
[C---:B------:R-:W-:Y:S02]  /*5ea0*/  LOP3.LUT R50, R51.reuse, R50, RZ, 0x3c, !PT ;  /* 0x0000003233327212 */ /* 0x040fe400078e3cff */
[----:B------:R-:W-:Y:S02]  /*5eb0*/  LOP3.LUT R51, R51, R63, RZ, 0x3c, !PT ;  /* 0x0000003f33337212 */ /* 0x000fe400078e3cff */
[----:B------:R-:W-:Y:S02]  /*5ec0*/  LEA.HI R63, R63, R62, RZ, 0x1 ;  /* 0x0000003e3f3f7211 */ /* 0x000fe400078f08ff */
[----:B------:R-:W-:Y:S02]  /*5ed0*/  ISETP.GE.AND P3, PT, R64, RZ, PT ;  /* 0x000000ff4000720c */ /* 0x000fe40003f66270 */
[----:B------:R-:W1:Y:S01]  /*5ee0*/  I2F.F64.S64 R50, R50 ;  /* 0x0000003200327312 */ /* 0x000e620000301c00 */
[----:B------:R-:W-:Y:S01]  /*5ef0*/  @!P2 IMAD.MOV R63, RZ, RZ, -R63 ;  /* 0x000000ffff3fa224 */ /* 0x000fe200078e0a3f */
[----:B-1----:R-:W-:-:S10]  /*5f00*/  DMUL R60, R50, UR4 ;  /* 0x00000004323c7c28 */ /* 0x002fd40008000000 */
[----:B------:R-:W1:Y:S02]  /*5f10*/  F2F.F32.F64 R60, R60 ;  /* 0x0000003c003c7310 */ /* 0x000e640000301000 */
[----:B-1----:R-:W-:-:S07]  /*5f20*/  FSEL R62, -R60, R60, !P3 ;  /* 0x0000003c3c3e7208 */ /* 0x002fce0005800100 */
.L_x_73:
[----:B------:R-:W-:Y:S05]  /*5f30*/  BSYNC.RECONVERGENT B1 ;  /* 0x0000000000017941 */ /* 0x000fea0003800200 */
.L_x_72:
[----:B------:R-:W-:Y:S01]  /*5f40*/  FMUL R65, R58, 0.63661974668502807617 ;  /* 0x3f22f9833a417820 */ /* 0x000fe20000400000 */
[----:B------:R-:W-:Y:S01]  /*5f50*/  FMUL R50, R62, R62 ;  /* 0x0000003e3e327220 */ /* 0x000fe20000400000 */
[----:B------:R-:W-:-:S03]  /*5f60*/  LOP3.LUT R51, R63, 0x1, RZ, 0xc0, !PT ;  /* 0x000000013f337812 */ /* 0x000fc600078ec0ff */
[----:B------:R-:W-:Y:S01]  /*5f70*/  FFMA R59, R50, R48, -0.0013887860113754868507 ;  /* 0xbab607ed323b7423 */ /* 0x000fe20000000030 */
[----:B------:R-:W1:Y:S01]  /*5f80*/  F2I.NTZ R65, R65 ;  /* 0x0000004100417305 */ /* 0x000e620000203100 */
[----:B------:R-:W-:Y:S02]  /*5f90*/  ISETP.NE.U32.AND P2, PT, R51, 0x1, PT ;  /* 0x000000013300780c */ /* 0x000fe40003f45070 */
[----:B------:R-:W-:Y:S02]  /*5fa0*/  IADD3 R51, PT, PT, R63, 0x1, RZ ;  /* 0x000000013f337810 */ /* 0x000fe40007ffe0ff */
[----:B------:R-:W-:Y:S02]  /*5fb0*/  FSEL R59, R59, -0.00019574658654164522886, P2 ;  /* 0xb94d41533b3b7808 */ /* 0x000fe40001000000 */
[----:B------:R-:W-:Y:S02]  /*5fc0*/  FSEL R61, R52, 0.0083327032625675201416, P2 ;  /* 0x3c0885e4343d7808 */ /* 0x000fe40001000000 */
[----:B------:R-:W-:-:S02]  /*5fd0*/  LOP3.LUT P3, RZ, R51, 0x2, RZ, 0xc0, !PT ;  /* 0x0000000233ff7812 */ /* 0x000fc4000786c0ff */
[----:B------:R-:W-:Y:S01]  /*5fe0*/  FSEL R51, -R53, -0.16666662693023681641, P2 ;  /* 0xbe2aaaa835337808 */ /* 0x000fe20001000100 */
[----:B------:R-:W-:Y:S01]  /*5ff0*/  FFMA R61, R50, R59, R61 ;  /* 0x0000003b323d7223 */ /* 0x000fe2000000003d */
[----:B------:R-:W-:Y:S02]  /*6000*/  FSEL R59, R62, 1, !P2 ;  /* 0x3f8000003e3b7808 */ /* 0x000fe40005000000 */
[----:B------:R-:W-:Y:S01]  /*6010*/  FSETP.GE.AND P2, PT, |R58|, 105615, PT ;  /* 0x47ce47803a00780b */ /* 0x000fe20003f46200 */
[C---:B------:R-:W-:Y:S01]  /*6020*/  FFMA R51, R50.reuse, R61, R51 ;  /* 0x0000003d32337223 */ /* 0x040fe20000000033 */
[----:B-1----:R-:W-:Y:S01]  /*6030*/  I2FP.F32.S32 R63, R65 ;  /* 0x00000041003f7245 */ /* 0x002fe20000201400 */
[----:B------:R-:W-:-:S04]  /*6040*/  FFMA R50, R50, R59, RZ ;  /* 0x0000003b32327223 */ /* 0x000fc800000000ff */
        /* <DEDUP_REMOVED lines=8> */
[----:B------:R-:W-:Y:S01]  /*60d0*/  @!P2 IMAD.MOV.U32 R65, RZ, RZ, RZ ;  /* 0x000000ffff41a224 */ /* 0x000fe200078e00ff */
[----:B------:R-:W-:Y:S06]  /*60e0*/  @!P2 BRA `(.L_x_75) ;  /* 0x0000000000b8a947 */ /* 0x000fec0003800000 */
[----:B------:R-:W-:Y:S01]  /*60f0*/  IMAD.SHL.U32 R64, R58, 0x100, RZ ;  /* 0x000001003a407824 */ /* 0x000fe200078e00ff */
[----:B------:R-:W-:Y:S02]  /*6100*/  CS2R R62, SRZ ;  /* 0x00000000003e7805 */ /* 0x000fe4000001ff00 */
[----:B------:R-:W-:Y:S02]  /*6110*/  MOV R65, RZ ;  /* 0x000000ff00417202 */ /* 0x000fe40000000f00 */
[----:B------:R-:W-:-:S07]  /*6120*/  LOP3.LUT R64, R64, 0x80000000, RZ, 0xfc, !PT ;  /* 0x8000000040407812 */ /* 0x000fce00078efcff */
.L_x_76:
        /* <DEDUP_REMOVED lines=8> */
[----:B------:R-:W-:Y:S01]  /*61b0*/  IADD3.X R63, PT, PT, R51, R65, RZ, P3, !PT ;  /* 0x00000041333f7210 */ /* 0x000fe20001ffe4ff */
        /* <DEDUP_REMOVED lines=20> */
[----:B------:R-:W-:Y:S02]  /*6300*/  SHF.R.U32.HI R62, RZ, 0x1e, R62 ;  /* 0x0000001eff3e7819 */ /* 0x000fe4000001163e */
[----:B------:R-:W-:-:S02]  /*6310*/  SHF.R.S32.HI R60, RZ, 0x1f, R65 ;  /* 0x0000001fff3c7819 */ /* 0x000fc40000011441 */
[C---:B------:R-:W-:Y:S02]  /*6320*/  LOP3.LUT R58, R65.reuse, R58, RZ, 0x3c, !PT ;  /* 0x0000003a413a7212 */ /* 0x040fe400078e3cff */
[C---:B------:R-:W-:Y:S02]  /*6330*/  LOP3.LUT R50, R60.reuse, R51, RZ, 0x3c, !PT ;  /* 0x000000333c327212 */ /* 0x040fe400078e3cff */
[----:B------:R-:W-:Y:S02]  /*6340*/  LOP3.LUT R51, R60, R65, RZ, 0x3c, !PT ;  /* 0x000000413c337212 */ /* 0x000fe400078e3cff */
[----:B------:R-:W-:Y:S02]  /*6350*/  LEA.HI R65, R65, R62, RZ, 0x1 ;  /* 0x0000003e41417211 */ /* 0x000fe400078f08ff */
[----:B------:R-:W-:Y:S02]  /*6360*/  ISETP.GE.AND P3, PT, R58, RZ, PT ;  /* 0x000000ff3a00720c */ /* 0x000fe40003f66270 */
[----:B------:R-:W3:Y:S01]  /*6370*/  I2F.F64.S64 R50, R50 ;  /* 0x0000003200327312 */ /* 0x000ee20000301c00 */
[----:B------:R-:W-:-:S05]  /*6380*/  IADD3 R58, PT, PT, -R65, RZ, RZ ;  /* 0x000000ff413a7210 */ /* 0x000fca0007ffe1ff */
[----:B------:R-:W-:Y:S01]  /*6390*/  @!P2 IMAD.MOV.U32 R65, RZ, RZ, R58 ;  /* 0x000000ffff41a224 */ /* 0x000fe200078e003a */
[----:B---3--:R-:W-:-:S10]  /*63a0*/  DMUL R60, R50, UR4 ;  /* 0x00000004323c7c28 */ /* 0x008fd40008000000 */
[----:B------:R-:W3:Y:S02]  /*63b0*/  F2F.F32.F64 R60, R60 ;  /* 0x0000003c003c7310 */ /* 0x000ee40000301000 */
[----:B--23--:R-:W-:-:S07]  /*63c0*/  FSEL R50, -R60, R60, !P3 ;  /* 0x0000003c3c327208 */ /* 0x00cfce0005800100 */
.L_x_75:
[----:B------:R-:W-:Y:S01]  /*63d0*/  FMUL.D2 R3, R3, R0 ;  /* 0x0000000003037220 */ /* 0x000fe20000300000 */
[----:B------:R-:W-:Y:S01]  /*63e0*/  FMUL R51, R50, R50 ;  /* 0x0000003232337220 */ /* 0x000fe20000400000 */
[C---:B------:R-:W-:Y:S01]  /*63f0*/  LOP3.LUT R58, R65.reuse, 0x1, RZ, 0xc0, !PT ;  /* 0x00000001413a7812 */ /* 0x040fe200078ec0ff */
[----:B------:R-:W-:Y:S02]  /*6400*/  VIADD R65, R65, 0x1 ;  /* 0x0000000141417836 */ /* 0x000fe40000000000 */
[----:B------:R-:W-:Y:S01]  /*6410*/  FMUL R64, R3, 0.63661974668502807617 ;  /* 0x3f22f98303407820 */ /* 0x000fe20000400000 */
[----:B------:R-:W-:Y:S01]  /*6420*/  FFMA R0, R51, R48, -0.0013887860113754868507 ;  /* 0xbab607ed33007423 */ /* 0x000fe20000000030 */
[----:B------:R-:W-:Y:S01]  /*6430*/  ISETP.NE.U32.AND P2, PT, R58, 0x1, PT ;  /* 0x000000013a00780c */ /* 0x000fe20003f45070 */
[----:B------:R-:W-:Y:S01]  /*6440*/  BSSY.RECONVERGENT B1, `(.L_x_77) ;  /* 0x0000047000017945 */ /* 0x000fe20003800200 */
[----:B------:R-:W-:Y:S02]  /*6450*/  LOP3.LUT P3, RZ, R65, 0x2, RZ, 0xc0, !PT ;  /* 0x0000000241ff7812 */ /* 0x000fe4000786c0ff */
[----:B------:R-:W2:Y:S01]  /*6460*/  F2I.NTZ R64, R64 ;  /* 0x0000004000407305 */ /* 0x000ea20000203100 */
[----:B------:R-:W-:-:S02]  /*6470*/  FSEL R0, R0, -0.00019574658654164522886, P2 ;  /* 0xb94d415300007808 */ /* 0x000fc40001000000 */
[----:B------:R-:W-:Y:S02]  /*6480*/  FSEL R58, R52, 0.0083327032625675201416, P2 ;  /* 0x3c0885e4343a7808 */ /* 0x000fe40001000000 */
[----:B------:R-:W-:-:S03]  /*6490*/  FSEL R60, -R53, -0.16666662693023681641, P2 ;  /* 0xbe2aaaa8353c7808 */ /* 0x000fc60001000100 */
[----:B------:R-:W-:Y:S01]  /*64a0*/  FFMA R58, R51, R0, R58 ;  /* 0x00000000333a7223 */ /* 0x000fe2000000003a */
[----:B------:R-:W-:Y:S02]  /*64b0*/  FSEL R0, R50, 1, !P2 ;  /* 0x3f80000032007808 */ /* 0x000fe40005000000 */
[----:B------:R-:W-:Y:S01]  /*64c0*/  FSETP.GE.AND P2, PT, |R3|, 105615, PT ;  /* 0x47ce47800300780b */ /* 0x000fe20003f46200 */
[C---:B------:R-:W-:Y:S02]  /*64d0*/  FFMA R58, R51.reuse, R58, R60 ;  /* 0x0000003a333a7223 */ /* 0x040fe4000000003c */
[----:B------:R-:W-:Y:S01]  /*64e0*/  FFMA R51, R51, R0, RZ ;  /* 0x0000000033337223 */ /* 0x000fe200000000ff */
[----:B--2---:R-:W-:-:S03]  /*64f0*/  I2FP.F32.S32 R50, R64 ;  /* 0x0000004000327245 */ /* 0x004fc60000201400 */
[----:B------:R-:W-:Y:S02]  /*6500*/  FFMA R58, R51, R58, R0 ;  /* 0x0000003a333a7223 */ /* 0x000fe40000000000 */
[C---:B------:R-:W-:Y:S02]  /*6510*/  FFMA R61, R50.reuse, -1.5707962512969970703, R3 ;  /* 0xbfc90fda323d7823 */ /* 0x040fe40000000003 */
[----:B------:R-:W-:Y:S02]  /*6520*/  @P3 FADD R58, RZ, -R58 ;  /* 0x8000003aff3a3221 */ /* 0x000fe40000000000 */
[C---:B------:R-:W-:Y:S02]  /*6530*/  FFMA R61, R50.reuse, -7.5497894158615963534e-08, R61 ;  /* 0xb3a22168323d7823 */ /* 0x040fe4000000003d */
[----:B------:R-:W-:Y:S02]  /*6540*/  FMUL R60, R59, R58 ;  /* 0x0000003a3b3c7220 */ /* 0x000fe40000400000 */
[----:B------:R-:W-:Y:S01]  /*6550*/  FFMA R0, R50, -5.3903029534742383927e-15, R61 ;  /* 0xa7c234c532007823 */ /* 0x000fe2000000003d */
[----:B------:R-:W-:-:S03]  /*6560*/  MOV R61, R64 ;  /* 0x00000040003d7202 */ /* 0x000fc60000000f00 */
[----:B------:R-:W-:Y:S01]  /*6570*/  IMAD.MOV.U32 R50, RZ, RZ, R0 ;  /* 0x000000ffff327224 */ /* 0x000fe200078e0000 */
[----:B------:R-:W-:Y:S06]  /*6580*/  @!P2 BRA `(.L_x_78) ;  /* 0x0000000000c8a947 */ /* 0x000fec0003800000 */
[----:B------:R-:W-:-:S13]  /*6590*/  FSETP.NEU.AND P3, PT, |R3|, +INF , PT ;  /* 0x7f8000000300780b */ /* 0x000fda0003f6d200 */
[----:B------:R-:W-:Y:S01]  /*65a0*/  @!P3 FMUL R50, RZ, R3 ;  /* 0x00000003ff32b220 */ /* 0x000fe20000400000 */
[----:B------:R-:W-:Y:S01]  /*65b0*/  @!P3 IMAD.MOV.U32 R64, RZ, RZ, RZ ;  /* 0x000000ffff40b224 */ /* 0x000fe200078e00ff */
[----:B------:R-:W-:Y:S06]  /*65c0*/  @!P3 BRA `(.L_x_78) ;  /* 0x0000000000b8b947 */ /* 0x000fec0003800000 */
[----:B------:R-:W-:Y:S02]  /*65d0*/  SHF.L.U32 R64, R3, 0x8, RZ ;  /* 0x0000000803407819 */ /* 0x000fe400000006ff */
[----:B------:R-:W-:Y:S01]  /*65e0*/  CS2R R62, SRZ ;  /* 0x00000000003e7805 */ /* 0x000fe2000001ff00 */
[----:B------:R-:W-:Y:S01]  /*65f0*/  UMOV UR4, URZ ;  /* 0x000000ff00047c82 */ /* 0x000fe20008000000 */
[----:B------:R-:W-:-:S07]  /*6600*/  LOP3.LUT R64, R64, 0x80000000, RZ, 0xfc, !PT ;  /* 0x8000000040407812 */ /* 0x000fce00078efcff */
.L_x_79:
[----:B--2---:R-:W2:Y:S02]  /*6610*/  LDC.64 R50, c[0x4][0x40] ;  /* 0x01001000ff327b82 */ /* 0x004ea40000000a00 */
[----:B--2---:R-:W-:-:S05]  /*6620*/  IMAD.WIDE.U32 R58, R62, 0x4, R50 ;  /* 0x000000043e3a7825 */ /* 0x004fca00078e0032 */
        /* <DEDUP_REMOVED lines=11> */
[C---:B--2---:R-:W-:Y:S02]  /*66e0*/  LOP3.LUT R50, R59.reuse, 0xe0, RZ, 0xc0, !PT ;  /* 0x000000e03b327812 */ /* 0x044fe400078ec0ff */
[----:B------:R-:W-:Y:S02]  /*66f0*/  LOP3.LUT P3, RZ, R59, 0x1f, RZ, 0xc0, !PT ;  /* 0x0000001f3bff7812 */ /* 0x000fe4000786c0ff */
[----:B------:R-:W-:-:S04]  /*6700*/  IADD3 R50, PT, PT, R50, -0x80, RZ ;  /* 0xffffff8032327810 */ /* 0x000fc80007ffe0ff */
[----:B------:R-:W-:-:S05]  /*6710*/  SHF.R.U32.HI R50, RZ, 0x5, R50 ;  /* 0x00000005ff327819 */ /* 0x000fca0000011632 */
[----:B------:R-:W-:-:S05]  /*6720*/  IMAD R65, R50, -0x4, R1 ;  /* 0xfffffffc32417824 */ /* 0x000fca00078e0201 */
[----:B------:R-:W2:Y:S04]  /*6730*/  LDL R62, [R65+0x18] ;  /* 0x00001800413e7983 */ /* 0x000ea80000100800 */
[----:B------:R-:W2:Y:S04]  /*6740*/  LDL R51, [R65+0x14] ;  /* 0x0000140041337983 */ /* 0x000ea80000100800 */
[----:B------:R-:W4:Y:S01]  /*6750*/  @P3 LDL R58, [R65+0x10] ;  /* 0x00001000413a3983 */ /* 0x000f220000100800 */
[----:B------:R-:W-:Y:S01]  /*6760*/  @P3 LOP3.LUT R50, R59, 0x1f, RZ, 0xc0, !PT ;  /* 0x0000001f3b323812 */ /* 0x000fe200078ec0ff */
[----:B------:R-:W-:Y:S01]  /*6770*/  UMOV UR4, 0x54442d19 ;  /* 0x54442d1900047882 */ /* 0x000fe20000000000 */
[----:B------:R-:W-:-:S02]  /*6780*/  UMOV UR5, 0x3bf921fb ;  /* 0x3bf921fb00057882 */ /* 0x000fc40000000000 */
[-C--:B--2---:R-:W-:Y:S02]  /*6790*/  @P3 SHF.L.W.U32.HI R62, R51, R50.reuse, R62 ;  /* 0x00000032333e3219 */ /* 0x084fe40000010e3e */
[----:B----4-:R-:W-:Y:S02]  /*67a0*/  @P3 SHF.L.W.U32.HI R51, R58, R50, R51 ;  /* 0x000000323a333219 */ /* 0x010fe40000010e33 */
[--C-:B---3--:R-:W-:Y:S02]  /*67b0*/  SHF.R.U32.HI R63, RZ, 0x1e, R62.reuse ;  /* 0x0000001eff3f7819 */ /* 0x108fe4000001163e */
[C---:B------:R-:W-:Y:S01]  /*67c0*/  SHF.L.W.U32.HI R64, R51.reuse, 0x2, R62 ;  /* 0x0000000233407819 */ /* 0x040fe20000010e3e */
        /* <DEDUP_REMOVED lines=8> */
[----:B------:R-:W2:Y:S01]  /*6850*/  I2F.F64.S64 R50, R50 ;  /* 0x0000003200327312 */ /* 0x000ea20000301c00 */
[----:B------:R-:W-:-:S05]  /*6860*/  IMAD.MOV R62, RZ, RZ, -R64 ;  /* 0x000000ffff3e7224 */ /* 0x000fca00078e0a40 */
[----:B------:R-:W-:Y:S01]  /*6870*/  @!P3 MOV R64, R62 ;  /* 0x0000003e0040b202 */ /* 0x000fe20000000f00 */
[----:B--2---:R-:W-:-:S10]  /*6880*/  DMUL R58, R50, UR4 ;  /* 0x00000004323a7c28 */ /* 0x004fd40008000000 */
[----:B------:R-:W2:Y:S02]  /*6890*/  F2F.F32.F64 R58, R58 ;  /* 0x0000003a003a7310 */ /* 0x000ea40000301000 */
[----:B--2---:R-:W-:-:S07]  /*68a0*/  FSEL R50, -R58, R58, !P4 ;  /* 0x0000003a3a327208 */ /* 0x004fce0006000100 */
.L_x_78:
[----:B------:R-:W-:Y:S05]  /*68b0*/  BSYNC.RECONVERGENT B1 ;  /* 0x0000000000017941 */ /* 0x000fea0003800200 */
.L_x_77:
        /* <DEDUP_REMOVED lines=26> */
.L_x_82:
[----:B--2---:R-:W2:Y:S02]  /*6a60*/  LDC.64 R50, c[0x4][0x40] ;  /* 0x01001000ff327b82 */ /* 0x004ea40000000a00 */
[----:B--2---:R-:W-:-:S05]  /*6a70*/  IMAD.WIDE.U32 R58, R60, 0x4, R50 ;  /* 0x000000043c3a7825 */ /* 0x004fca00078e0032 */
        /* <DEDUP_REMOVED lines=12> */
[----:B------:R-:W-:-:S03]  /*6b40*/  LOP3.LUT P2, RZ, R58, 0x1f, RZ, 0xc0, !PT ;  /* 0x0000001f3aff7812 */ /* 0x000fc6000784c0ff */
[----:B------:R-:W-:-:S05]  /*6b50*/  VIADD R50, R50, 0xffffff80 ;  /* 0xffffff8032327836 */ /* 0x000fca0000000000 */
[----:B------:R-:W-:-:S05]  /*6b60*/  SHF.R.U32.HI R50, RZ, 0x5, R50 ;  /* 0x00000005ff327819 */ /* 0x000fca0000011632 */
[----:B------:R-:W-:-:S05]  /*6b70*/  IMAD R59, R50, -0x4, R1 ;  /* 0xfffffffc323b7824 */ /* 0x000fca00078e0201 */
[----:B------:R-:W2:Y:S04]  /*6b80*/  LDL R60, [R59+0x18] ;  /* 0x000018003b3c7983 */ /* 0x000ea80000100800 */
[----:B------:R-:W2:Y:S04]  /*6b90*/  LDL R51, [R59+0x14] ;  /* 0x000014003b337983 */ /* 0x000ea80000100800 */
[----:B------:R-:W4:Y:S01]  /*6ba0*/  @P2 LDL R50, [R59+0x10] ;  /* 0x000010003b322983 */ /* 0x000f220000100800 */
[----:B------:R-:W-:Y:S01]  /*6bb0*/  @P2 LOP3.LUT R58, R58, 0x1f, RZ, 0xc0, !PT ;  /* 0x0000001f3a3a2812 */ /* 0x000fe200078ec0ff */
[----:B------:R-:W-:Y:S01]  /*6bc0*/  UMOV UR4, 0x54442d19 ;  /* 0x54442d1900047882 */ /* 0x000fe20000000000 */
[----:B------:R-:W-:Y:S01]  /*6bd0*/  UMOV UR5, 0x3bf921fb ;  /* 0x3bf921fb00057882 */ /* 0x000fe20000000000 */
[----:B------:R-:W-:-:S02]  /*6be0*/  ISETP.GE.AND P3, PT, R3, RZ, PT ;  /* 0x000000ff0300720c */ /* 0x000fc40003f66270 */
[-C--:B--2---:R-:W-:Y:S02]  /*6bf0*/  @P2 SHF.L.W.U32.HI R60, R51, R58.reuse, R60 ;  /* 0x0000003a333c2219 */ /* 0x084fe40000010e3c */
[----:B----4-:R-:W-:Y:S02]  /*6c00*/  @P2 SHF.L.W.U32.HI R51, R50, R58, R51 ;  /* 0x0000003a32332219 */ /* 0x010fe40000010e33 */
[--C-:B------:R-:W-:Y:S02]  /*6c10*/  SHF.R.U32.HI R61, RZ, 0x1e, R60.reuse ;  /* 0x0000001eff3d7819 */ /* 0x100fe4000001163c */
[C---:B------:R-:W-:Y:S01]  /*6c20*/  SHF.L.W.U32.HI R62, R51.reuse, 0x2, R60 ;  /* 0x00000002333e7819 */ /* 0x040fe20000010e3c */
[----:B------:R-:W-:-:S03]  /*6c30*/  IMAD.SHL.U32 R51, R51, 0x4, RZ ;  /* 0x0000000433337824 */ /* 0x000fc600078e00ff */
[----:B------:R-:W-:Y:S02]  /*6c40*/  SHF.R.S32.HI R58, RZ, 0x1f, R62 ;  /* 0x0000001fff3a7819 */ /* 0x000fe4000001143e */
[----:B------:R-:W-:Y:S02]  /*6c50*/  LEA.HI R61, R62, R61, RZ, 0x1 ;  /* 0x0000003d3e3d7211 */ /* 0x000fe400078f08ff */
[C---:B------:R-:W-:Y:S02]  /*6c60*/  LOP3.LUT R50, R58.reuse, R51, RZ, 0x3c, !PT ;  /* 0x000000333a327212 */ /* 0x040fe400078e3cff */
[----:B------:R-:W-:Y:S02]  /*6c70*/  LOP3.LUT R51, R58, R62, RZ, 0x3c, !PT ;  /* 0x0000003e3a337212 */ /* 0x000fe400078e3cff */
[----:B------:R-:W-:Y:S02]  /*6c80*/  LOP3.LUT R3, R62, R3, RZ, 0x3c, !PT ;  /* 0x000000033e037212 */ /* 0x000fe400078e3cff */
[----:B---3--:R-:W-:-:S02]  /*6c90*/  IADD3 R0, PT, PT, -R61, RZ, RZ ;  /* 0x000000ff3d007210 */ /* 0x008fc40007ffe1ff */
[----:B------:R-:W2:Y:S01]  /*6ca0*/  I2F.F64.S64 R50, R50 ;  /* 0x0000003200327312 */ /* 0x000ea20000301c00 */
[----:B------:R-:W-:Y:S02]  /*6cb0*/  ISETP.GE.AND P2, PT, R3, RZ, PT ;  /* 0x000000ff0300720c */ /* 0x000fe40003f46270 */
[----:B------:R-:W-:Y:S01]  /*6cc0*/  @!P3 IMAD.MOV.U32 R61, RZ, RZ, R0 ;  /* 0x000000ffff3db224 */ /* 0x000fe200078e0000 */
[----:B--2---:R-:W-:-:S10]  /*6cd0*/  DMUL R58, R50, UR4 ;  /* 0x00000004323a7c28 */ /* 0x004fd40008000000 */
[----:B------:R-:W2:Y:S02]  /*6ce0*/  F2F.F32.F64 R58, R58 ;  /* 0x0000003a003a7310 */ /* 0x000ea40000301000 */
[----:B--2---:R-:W-:-:S07]  /*6cf0*/  FSEL R0, -R58, R58, !P2 ;  /* 0x0000003a3a007208 */ /* 0x004fce0005000100 */
.L_x_81:
[----:B------:R-:W-:Y:S05]  /*6d00*/  BSYNC.RECONVERGENT B1 ;  /* 0x0000000000017941 */ /* 0x000fea0003800200 */
.L_x_80:
        /* <DEDUP_REMOVED lines=17> */
[----:B------:R2:W3:Y:S04]  /*6e20*/  MUFU.RSQ R0, R63 ;  /* 0x0000003f00007308 */ /* 0x0004e80000001400 */
[----:B------:R-:W-:-:S13]  /*6e30*/  ISETP.GT.U32.AND P2, PT, R3, 0x727fffff, PT ;  /* 0x727fffff0300780c */ /* 0x000fda0003f44070 */
[----:B--23--:R-:W-:Y:S05]  /*6e40*/  @!P2 BRA `(.L_x_84) ;  /* 0x000000000014a947 */ /* 0x00cfea0003800000 */
[----:B------:R-:W-:Y:S02]  /*6e50*/  MOV R0, R63 ;  /* 0x0000003f00007202 */ /* 0x000fe40000000f00 */
[----:B------:R-:W-:-:S07]  /*6e60*/  MOV R50, 0x6e80 ;  /* 0x00006e8000327802 */ /* 0x000fce0000000f00 */
[----:B01----:R-:W-:Y:S05]  /*6e70*/  CALL.REL.NOINC `($__internal_0_$__cuda_sm20_sqrt_rn_f32_slowpath) ;  /* 0x00000020006c7944 */ /* 0x003fea0003c00000 */
[----:B------:R-:W-:Y:S01]  /*6e80*/  IMAD.MOV.U32 R58, RZ, RZ, R59 ;  /* 0x000000ffff3a7224 */ /* 0x000fe200078e003b */
[----:B------:R-:W-:Y:S06]  /*6e90*/  BRA `(.L_x_85) ;  /* 0x0000000000107947 */ /* 0x000fec0003800000 */
.L_x_84:
[----:B------:R-:W-:Y:S01]  /*6ea0*/  FMUL.FTZ R58, R63, R0 ;  /* 0x000000003f3a7220 */ /* 0x000fe20000410000 */
[----:B------:R-:W-:-:S03]  /*6eb0*/  FMUL.FTZ R0, R0, 0.5 ;  /* 0x3f00000000007820 */ /* 0x000fc60000410000 */
[----:B------:R-:W-:-:S04]  /*6ec0*/  FFMA R3, -R58, R58, R63 ;  /* 0x0000003a3a037223 */ /* 0x000fc8000000013f */
[----:B------:R-:W-:-:S07]  /*6ed0*/  FFMA R58, R3, R0, R58 ;  /* 0x00000000033a7223 */ /* 0x000fce000000003a */
.L_x_85:
[----:B------:R-:W-:Y:S05]  /*6ee0*/  BSYNC.RECONVERGENT B1 ;  /* 0x0000000000017941 */ /* 0x000fea0003800200 */
.L_x_83:
[----:B------:R-:W-:Y:S01]  /*6ef0*/  FADD R0, -R63, 1 ;  /* 0x3f8000003f007421 */ /* 0x000fe20000000100 */
[----:B------:R-:W-:Y:S03]  /*6f00*/  BSSY.RECONVERGENT B1, `(.L_x_86) ;  /* 0x000000c000017945 */ /* 0x000fe60003800200 */
[----:B------:R-:W-:Y:S01]  /*6f10*/  VIADD R48, R0, 0xf3000000 ;  /* 0xf300000000307836 */ /* 0x000fe20000000000 */
[----:B------:R2:W3:Y:S04]  /*6f20*/  MUFU.RSQ R3, R0 ;  /* 0x0000000000037308 */ /* 0x0004e80000001400 */
[----:B------:R-:W-:-:S13]  /*6f30*/  ISETP.GT.U32.AND P2, PT, R48, 0x727fffff, PT ;  /* 0x727fffff3000780c */ /* 0x000fda0003f44070 */
[----:B--23--:R-:W-:Y:S05]  /*6f40*/  @!P2 BRA `(.L_x_87) ;  /* 0x00000000000ca947 */ /* 0x00cfea0003800000 */
[----:B------:R-:W-:-:S07]  /*6f50*/  MOV R50, 0x6f70 ;  /* 0x00006f7000327802 */ /* 0x000fce0000000f00 */
[----:B01----:R-:W-:Y:S05]  /*6f60*/  CALL.REL.NOINC `($__internal_0_$__cuda_sm20_sqrt_rn_f32_slowpath) ;  /* 0x0000002000307944 */ /* 0x003fea0003c00000 */
[----:B------:R-:W-:Y:S05]  /*6f70*/  BRA `(.L_x_88) ;  /* 0x0000000000107947 */ /* 0x000fea0003800000 */
.L_x_87:
[----:B------:R-:W-:Y:S01]  /*6f80*/  FMUL.FTZ R59, R0, R3 ;  /* 0x00000003003b7220 */ /* 0x000fe20000410000 */
[----:B------:R-:W-:-:S03]  /*6f90*/  FMUL.FTZ R3, R3, 0.5 ;  /* 0x3f00000003037820 */ /* 0x000fc60000410000 */
[----:B------:R-:W-:-:S04]  /*6fa0*/  FFMA R0, -R59, R59, R0 ;  /* 0x0000003b3b007223 */ /* 0x000fc80000000100 */
[----:B------:R-:W-:-:S07]  /*6fb0*/  FFMA R59, R0, R3, R59 ;  /* 0x00000003003b7223 */ /* 0x000fce000000003b */
.L_x_88:
[----:B------:R-:W-:Y:S05]  /*6fc0*/  BSYNC.RECONVERGENT B1 ;  /* 0x0000000000017941 */ /* 0x000fea0003800200 */
.L_x_86:
[CC--:B------:R-:W-:Y:S01]  /*6fd0*/  FSETP.GT.AND P2, PT, |R58|.reuse, |R59|.reuse, PT ;  /* 0x4000003b3a00720b */ /* 0x0c0fe20003f44200 */
[----:B------:R-:W-:Y:S03]  /*6fe0*/  BSSY.RECONVERGENT B3, `(.L_x_89) ;  /* 0x000000f000037945 */ /* 0x000fe60003800200 */
[----:B------:R-:W-:Y:S02]  /*6ff0*/  FSEL R60, |R58|, |R59|, P2 ;  /* 0x4000003b3a3c7208 */ /* 0x000fe40001000200 */
[----:B------:R-:W-:Y:S02]  /*7000*/  FSEL R0, |R59|, |R58|, P2 ;  /* 0x4000003a3b007208 */ /* 0x000fe40001000200 */
[----:B------:R-:W2:Y:S08]  /*7010*/  MUFU.RCP R3, R60 ;  /* 0x0000003c00037308 */ /* 0x000eb00000001000 */
[----:B------:R-:W3:Y:S01]  /*7020*/  FCHK P3, R0, R60 ;  /* 0x0000003c00007302 */ /* 0x000ee20000060000 */
[----:B--2---:R-:W-:-:S04]  /*7030*/  FFMA R48, -R60, R3, 1 ;  /* 0x3f8000003c307423 */ /* 0x004fc80000000103 */
[----:B------:R-:W-:-:S04]  /*7040*/  FFMA R3, R3, R48, R3 ;  /* 0x0000003003037223 */ /* 0x000fc80000000003 */
[----:B------:R-:W-:-:S04]  /*7050*/  FFMA R48, R0, R3, RZ ;  /* 0x0000000300307223 */ /* 0x000fc800000000ff */
[----:B------:R-:W-:-:S04]  /*7060*/  FFMA R50, -R60, R48, R0 ;  /* 0x000000303c327223 */ /* 0x000fc80000000100 */
[----:B------:R-:W-:Y:S01]  /*7070*/  FFMA R3, R3, R50, R48 ;  /* 0x0000003203037223 */ /* 0x000fe20000000030 */
[----:B---3--:R-:W-:Y:S06]  /*7080*/  @!P3 BRA `(.L_x_90) ;  /* 0x000000000010b947 */ /* 0x008fec0003800000 */
[----:B------:R-:W-:Y:S02]  /*7090*/  MOV R3, R60 ;  /* 0x0000003c00037202 */ /* 0x000fe40000000f00 */
[----:B------:R-:W-:-:S07]  /*70a0*/  MOV R48, 0x70c0 ;  /* 0x000070c000307802 */ /* 0x000fce0000000f00 */
[----:B01----:R-:W-:Y:S05]  /*70b0*/  CALL.REL.NOINC `($__internal_1_$__cuda_sm3x_div_rn_noftz_f32_slowpath) ;  /* 0x0000002000347944 */ /* 0x003fea0003c00000 */
[----:B------:R-:W-:-:S07]  /*70c0*/  IMAD.MOV.U32 R3, RZ, RZ, R0 ;  /* 0x000000ffff037224 */ /* 0x000fce00078e0000 */
.L_x_90:
[----:B------:R-:W-:Y:S05]  /*70d0*/  BSYNC.RECONVERGENT B3 ;  /* 0x0000000000037941 */ /* 0x000fea0003800200 */
.L_x_89:
[----:B------:R-:W-:Y:S02]  /*70e0*/  IMAD.MOV.U32 R51, RZ, RZ, 0x3b33710b ;  /* 0x3b33710bff337424 */ /* 0x000fe400078e00ff */
[----:B------:R-:W-:Y:S01]  /*70f0*/  FMUL R0, R3, R3 ;  /* 0x0000000303007220 */ /* 0x000fe20000400000 */
[C---:B------:R-:W-:Y:S01]  /*7100*/  ISETP.GE.AND P3, PT, R59.reuse, RZ, PT ;  /* 0x000000ff3b00720c */ /* 0x040fe20003f66270 */
[----:B------:R-:W2:Y:S01]  /*7110*/  LDCU UR4, c[0x3][0x4c] ;  /* 0x00c00980ff0477ac */ /* 0x000ea20008000800 */
[C---:B------:R-:W-:Y:S01]  /*7120*/  FSETP.NEU.AND P4, PT, |R59|.reuse, |R58|, PT ;  /* 0x4000003a3b00720b */ /* 0x040fe20003f8d200 */
[C---:B------:R-:W-:Y:S01]  /*7130*/  FFMA R51, R0.reuse, R51, -0.015681877732276916504 ;  /* 0xbc80774800337423 */ /* 0x040fe20000000033 */
        /* <DEDUP_REMOVED lines=9> */
[----:B------:R-:W-:-:S03]  /*71d0*/  HFMA2 R51, -RZ, RZ, 1.857421875, -1409 ;  /* 0x3f6ee581ff337431 */ /* 0x000fc600000001ff */
[----:B------:R-:W-:-:S04]  /*71e0*/  FFMA R0, R0, R3, R3 ;  /* 0x0000000300007223 */ /* 0x000fc80000000003 */
[C---:B------:R-:W-:Y:S01]  /*71f0*/  FFMA R3, R51.reuse, 1.6832555532455444336, -R0 ;  /* 0x3fd774eb33037823 */ /* 0x040fe20000000800 */
[----:B------:R-:W-:-:S04]  /*7200*/  FSEL R48, R51, 1.8663789033889770508, P2 ;  /* 0x3feee58133307808 */ /* 0x000fc80001000000 */
[-C--:B------:R-:W-:Y:S02]  /*7210*/  FSEL R51, R3, R0.reuse, P2 ;  /* 0x0000000003337208 */ /* 0x080fe40001000000 */
[----:B------:R-:W-:Y:S01]  /*7220*/  FSEL R3, R0, -R0, P2 ;  /* 0x8000000000037208 */ /* 0x000fe20001000000 */
[----:B------:R-:W-:Y:S01]  /*7230*/  IMAD.MOV.U32 R0, RZ, RZ, 0x4016cbe4 ;  /* 0x4016cbe4ff007424 */ /* 0x000fe200078e00ff */
        /* <DEDUP_REMOVED lines=8> */
[----:B--2---:R-:W-:-:S04]  /*72c0*/  FMUL R58, R58, UR4 ;  /* 0x000000043a3a7c20 */ /* 0x004fc80008400000 */
[----:B------:R-:W-:-:S04]  /*72d0*/  FMUL R3, R58, R58 ;  /* 0x0000003a3a037220 */ /* 0x000fc80000400000 */
[----:B------:R-:W-:-:S04]  /*72e0*/  FFMA R0, R6, R6, R3 ;  /* 0x0000000606007223 */ /* 0x000fc80000000003 */
[----:B------:R-:W-:Y:S01]  /*72f0*/  VIADD R48, R0, 0xf3000000 ;  /* 0xf300000000307836 */ /* 0x000fe20000000000 */
[----:B------:R2:W3:Y:S04]  /*7300*/  MUFU.RSQ R3, R0 ;  /* 0x0000000000037308 */ /* 0x0004e80000001400 */
[----:B------:R-:W-:-:S13]  /*7310*/  ISETP.GT.U32.AND P2, PT, R48, 0x727fffff, PT ;  /* 0x727fffff3000780c */ /* 0x000fda0003f44070 */
[----:B--23--:R-:W-:Y:S05]  /*7320*/  @!P2 BRA `(.L_x_92) ;  /* 0x00000000000ca947 */ /* 0x00cfea0003800000 */
[----:B------:R-:W-:-:S07]  /*7330*/  MOV R50, 0x7350 ;  /* 0x0000735000327802 */ /* 0x000fce0000000f00 */
[----:B01----:R-:W-:Y:S05]  /*7340*/  CALL.REL.NOINC `($__internal_0_$__cuda_sm20_sqrt_rn_f32_slowpath) ;  /* 0x0000001c00387944 */ /* 0x003fea0003c00000 */
[----:B------:R-:W-:Y:S05]  /*7350*/  BRA `(.L_x_93) ;  /* 0x0000000000107947 */ /* 0x000fea0003800000 */
.L_x_92:
[----:B------:R-:W-:Y:S01]  /*7360*/  FMUL.FTZ R59, R0, R3 ;  /* 0x00000003003b7220 */ /* 0x000fe20000410000 */
[----:B------:R-:W-:-:S03]  /*7370*/  FMUL.FTZ R3, R3, 0.5 ;  /* 0x3f00000003037820 */ /* 0x000fc60000410000 */
[----:B------:R-:W-:-:S04]  /*7380*/  FFMA R0, -R59, R59, R0 ;  /* 0x0000003b3b007223 */ /* 0x000fc80000000100 */
[----:B------:R-:W-:-:S07]  /*7390*/  FFMA R59, R0, R3, R59 ;  /* 0x00000003003b7223 */ /* 0x000fce000000003b */
.L_x_93:
[----:B------:R-:W-:Y:S05]  /*73a0*/  BSYNC.RECONVERGENT B1 ;  /* 0x0000000000017941 */ /* 0x000fea0003800200 */
.L_x_91:
[----:B------:R-:W2:Y:S01]  /*73b0*/  LDC R50, c[0x0][0x3a4] ;  /* 0x0000e900ff327b82 */ /* 0x000ea20000000800 */
[----:B------:R-:W-:Y:S01]  /*73c0*/  BSSY.RECONVERGENT B3, `(.L_x_94) ;  /* 0x000000e000037945 */ /* 0x000fe20003800200 */
[----:B--2---:R-:W2:Y:S08]  /*73d0*/  MUFU.RCP R3, R50 ;  /* 0x0000003200037308 */ /* 0x004eb00000001000 */
[----:B------:R-:W3:Y:S01]  /*73e0*/  FCHK P2, R59, R50 ;  /* 0x000000323b007302 */ /* 0x000ee20000040000 */
[----:B--2---:R-:W-:-:S04]  /*73f0*/  FFMA R0, R3, -R50, 1 ;  /* 0x3f80000003007423 */ /* 0x004fc80000000832 */
[----:B------:R-:W-:-:S04]  /*7400*/  FFMA R0, R3, R0, R3 ;  /* 0x0000000003007223 */ /* 0x000fc80000000003 */
[----:B------:R-:W-:-:S04]  /*7410*/  FFMA R48, R0, R59, RZ ;  /* 0x0000003b00307223 */ /* 0x000fc800000000ff */
[----:B------:R-:W-:-:S04]  /*7420*/  FFMA R3, R48, -R50, R59 ;  /* 0x8000003230037223 */ /* 0x000fc8000000003b */
[----:B------:R-:W-:Y:S01]  /*7430*/  FFMA R0, R0, R3, R48 ;  /* 0x0000000300007223 */ /* 0x000fe20000000030 */
[----:B---3--:R-:W-:Y:S06]  /*7440*/  @!P2 BRA `(.L_x_95) ;  /* 0x000000000014a947 */ /* 0x008fec0003800000 */
[----:B------:R-:W2:Y:S01]  /*7450*/  LDCU UR4, c[0x0][0x3a4] ;  /* 0x00007480ff0477ac */ /* 0x000ea20008000800 */
[----:B------:R-:W-:Y:S02]  /*7460*/  MOV R0, R59 ;  /* 0x0000003b00007202 */ /* 0x000fe40000000f00 */
[----:B------:R-:W-:Y:S01]  /*7470*/  MOV R48, 0x74a0 ;  /* 0x000074a000307802 */ /* 0x000fe20000000f00 */
[----:B--2---:R-:W-:-:S07]  /*7480*/  IMAD.U32 R3, RZ, RZ, UR4 ;  /* 0x00000004ff037e24 */ /* 0x004fce000f8e00ff */
[----:B01----:R-:W-:Y:S05]  /*7490*/  CALL.REL.NOINC `($__internal_1_$__cuda_sm3x_div_rn_noftz_f32_slowpath) ;  /* 0x0000001c003c7944 */ /* 0x003fea0003c00000 */
.L_x_95:
[----:B------:R-:W-:Y:S05]  /*74a0*/  BSYNC.RECONVERGENT B3 ;  /* 0x0000000000037941 */ /* 0x000fea0003800200 */
.L_x_94:
[----:B------:R-:W2:Y:S01]  /*74b0*/  LDG.E R39, desc[UR6][R38.64+0x8] ;  /* 0x0000080626277981 */ /* 0x000ea2000c1e1900 */
[----:B------:R-:W-:-:S04]  /*74c0*/  FADD R0, R4, R0 ;  /* 0x0000000004007221 */ /* 0x000fc80000000000 */
[----:B--2---:R-:W-:-:S04]  /*74d0*/  FADD R0, -R0, R39 ;  /* 0x0000002700007221 */ /* 0x004fc80000000100 */
[----:B------:R-:W-:Y:S01]  /*74e0*/  FFMA R29, R0, R0, R29 ;  /* 0x00000000001d7223 */ /* 0x000fe2000000001d */
[----:B------:R-:W-:Y:S06]  /*74f0*/  @P1 BRA `(.L_x_96) ;  /* 0xffffffdc00381947 */ /* 0x000fec000383ffff */
.L_x_65:
[----:B------:R-:W2:Y:S01]  /*7500*/  LDCU UR4, c[0x0][0x388] ;  /* 0x00007100ff0477ac */ /* 0x000ea20008000800 */
[----:B------:R-:W-:Y:S01]  /*7510*/  BSSY.RECONVERGENT B3, `(.L_x_97) ;  /* 0x000000e000037945 */ /* 0x000fe20003800200 */
[----:B--2---:R-:W-:-:S04]  /*7520*/  I2FP.F32.S32 R48, UR4 ;  /* 0x0000000400307c45 */ /* 0x004fc80008201400 */
        /* <DEDUP_REMOVED lines=8> */
[----:B------:R-:W-:Y:S01]  /*75b0*/  MOV R3, R48 ;  /* 0x0000003000037202 */ /* 0x000fe20000000f00 */
[----:B------:R-:W-:Y:S01]  /*75c0*/  IMAD.MOV.U32 R0, RZ, RZ, R29 ;  /* 0x000000ffff007224 */ /* 0x000fe200078e001d */
[----:B------:R-:W-:-:S07]  /*75d0*/  MOV R48, 0x75f0 ;  /* 0x000075f000307802 */ /* 0x000fce0000000f00 */
[----:B01----:R-:W-:Y:S05]  /*75e0*/  CALL.REL.NOINC `($__internal_1_$__cuda_sm3x_div_rn_noftz_f32_slowpath) ;  /* 0x0000001800e87944 */ /* 0x003fea0003c00000 */
.L_x_98:
[----:B------:R-:W-:Y:S05]  /*75f0*/  BSYNC.RECONVERGENT B3 ;  /* 0x0000000000037941 */ /* 0x000fea0003800200 */
.L_x_97:
[----:B------:R-:W-:Y:S01]  /*7600*/  VIADD R3, R0, 0xf3000000 ;  /* 0xf300000000037836 */ /* 0x000fe20000000000 */
[----:B------:R2:W3:Y:S01]  /*7610*/  MUFU.RSQ R29, R0 ;  /* 0x00000000001d7308 */ /* 0x0004e20000001400 */
[----:B------:R-:W-:Y:S03]  /*7620*/  BSSY.RECONVERGENT B1, `(.L_x_99) ;  /* 0x000000b000017945 */ /* 0x000fe60003800200 */
[----:B------:R-:W-:-:S13]  /*7630*/  ISETP.GT.U32.AND P0, PT, R3, 0x727fffff, PT ;  /* 0x727fffff0300780c */ /* 0x000fda0003f04070 */
[----:B--23--:R-:W-:Y:S05]  /*7640*/  @!P0 BRA `(.L_x_100) ;  /* 0x0000000000108947 */ /* 0x00cfea0003800000 */
[----:B------:R-:W-:-:S07]  /*7650*/  MOV R50, 0x7670 ;  /* 0x0000767000327802 */ /* 0x000fce0000000f00 */
[----:B01----:R-:W-:Y:S05]  /*7660*/  CALL.REL.NOINC `($__internal_0_$__cuda_sm20_sqrt_rn_f32_slowpath) ;  /* 0x0000001800707944 */ /* 0x003fea0003c00000 */
[----:B------:R-:W-:Y:S01]  /*7670*/  IMAD.MOV.U32 R56, RZ, RZ, R59 ;  /* 0x000000ffff387224 */ /* 0x000fe200078e003b */
[----:B------:R-:W-:Y:S06]  /*7680*/  BRA `(.L_x_101) ;  /* 0x0000000000107947 */ /* 0x000fec0003800000 */
.L_x_100:
[C---:B------:R-:W-:Y:S01]  /*7690*/  FMUL.FTZ R3, R29.reuse, R0 ;  /* 0x000000001d037220 */ /* 0x040fe20000410000 */
[----:B------:R-:W-:-:S03]  /*76a0*/  FMUL.FTZ R56, R29, 0.5 ;  /* 0x3f0000001d387820 */ /* 0x000fc60000410000 */
[----:B------:R-:W-:-:S04]  /*76b0*/  FFMA R0, -R3, R3, R0 ;  /* 0x0000000303007223 */ /* 0x000fc80000000100 */
[----:B------:R-:W-:-:S07]  /*76c0*/  FFMA R56, R0, R56, R3 ;  /* 0x0000003800387223 */ /* 0x000fce0000000003 */
.L_x_101:
[----:B------:R-:W-:Y:S05]  /*76d0*/  BSYNC.RECONVERGENT B1 ;  /* 0x0000000000017941 */ /* 0x000fea0003800200 */
.L_x_99:
[----:B------:R-:W-:Y:S01]  /*76e0*/  FSETP.GEU.AND P0, PT, R56, R23, PT ;  /* 0x000000173800720b */ /* 0x000fe20003f0e000 */
[----:B------:R-:W-:Y:S01]  /*76f0*/  BSSY.RECONVERGENT B3, `(.L_x_102) ;  /* 0x000003b000037945 */ /* 0x000fe20003800200 */
[----:B------:R-:W-:-:S11]  /*7700*/  MOV R29, R8 ;  /* 0x00000008001d7202 */ /* 0x000fd60000000f00 */
[----:B------:R-:W-:Y:S05]  /*7710*/  @!P0 BRA `(.L_x_103) ;  /* 0x0000000000ac8947 */ /* 0x000fea0003800000 */
[----:B------:R-:W2:Y:S01]  /*7720*/  MUFU.RCP R29, R18 ;  /* 0x00000012001d7308 */ /* 0x000ea20000001000 */
[----:B------:R-:W-:Y:S01]  /*7730*/  FADD R3, -R23, R56 ;  /* 0x0000003817037221 */ /* 0x000fe20000000100 */
[----:B------:R-:W-:Y:S06]  /*7740*/  BSSY.RECONVERGENT B4, `(.L_x_104) ;  /* 0x000000c000047945 */ /* 0x000fec0003800200 */
[----:B------:R-:W3:Y:S01]  /*7750*/  FCHK P0, -R3, R18 ;  /* 0x0000001203007302 */ /* 0x000ee20000000100 */
[----:B--2---:R-:W-:-:S04]  /*7760*/  FFMA R0, R29, -R18, 1 ;  /* 0x3f8000001d007423 */ /* 0x004fc80000000812 */
[----:B------:R-:W-:-:S04]  /*7770*/  FFMA R0, R29, R0, R29 ;  /* 0x000000001d007223 */ /* 0x000fc8000000001d */
[----:B------:R-:W-:-:S04]  /*7780*/  FFMA R29, -R3, R0, RZ ;  /* 0x00000000031d7223 */ /* 0x000fc800000001ff */
[----:B------:R-:W-:-:S04]  /*7790*/  FFMA R38, R29, -R18, -R3 ;  /* 0x800000121d267223 */ /* 0x000fc80000000803 */
[----:B------:R-:W-:Y:S01]  /*77a0*/  FFMA R0, R0, R38, R29 ;  /* 0x0000002600007223 */ /* 0x000fe2000000001d */
[----:B---3--:R-:W-:Y:S06]  /*77b0*/  @!P0 BRA `(.L_x_105) ;  /* 0x0000000000108947 */ /* 0x008fec0003800000 */
[----:B------:R-:W-:Y:S01]  /*77c0*/  FADD R0, -R3, -RZ ;  /* 0x800000ff03007221 */ /* 0x000fe20000000100 */
[----:B------:R-:W-:Y:S01]  /*77d0*/  IMAD.MOV.U32 R3, RZ, RZ, R18 ;  /* 0x000000ffff037224 */ /* 0x000fe200078e0012 */
[----:B------:R-:W-:-:S07]  /*77e0*/  MOV R48, 0x7800 ;  /* 0x0000780000307802 */ /* 0x000fce0000000f00 */
[----:B01----:R-:W-:Y:S05]  /*77f0*/  CALL.REL.NOINC `($__internal_1_$__cuda_sm3x_div_rn_noftz_f32_slowpath) ;  /* 0x0000001800647944 */ /* 0x003fea0003c00000 */
.L_x_105:
[----:B------:R-:W-:Y:S05]  /*7800*/  BSYNC.RECONVERGENT B4 ;  /* 0x0000000000047941 */ /* 0x000fea0003800200 */
.L_x_104:
[----:B------:R-:W-:Y:S02]  /*7810*/  HFMA2 R38, -RZ, RZ, 3.7421875, 0 ;  /* 0x437c0000ff267431 */ /* 0x000fe400000001ff */
[----:B------:R-:W-:-:S04]  /*7820*/  IMAD.MOV.U32 R3, RZ, RZ, 0x3bbb989d ;  /* 0x3bbb989dff037424 */ /* 0x000fc800078e00ff */
[----:B------:R-:W-:-:S04]  /*7830*/  FFMA.SAT R3, R0, R3, 0.5 ;  /* 0x3f00000000037423 */ /* 0x000fc80000002003 */
[----:B------:R-:W-:Y:S01]  /*7840*/  FFMA.RM R3, R3, R38, 12582913 ;  /* 0x4b40000103037423 */ /* 0x000fe20000004026 */
[----:B------:R-:W-:-:S03]  /*7850*/  SHF.R.U32.HI R38, RZ, 0x2, R37 ;  /* 0x00000002ff267819 */ /* 0x000fc60000011625 */
[----:B------:R-:W-:Y:S01]  /*7860*/  FADD R29, R3, -12583039 ;  /* 0xcb40007f031d7421 */ /* 0x000fe20000000000 */
[----:B------:R-:W-:Y:S01]  /*7870*/  LOP3.LUT R48, R38, R37, RZ, 0x3c, !PT ;  /* 0x0000002526307212 */ /* 0x000fe200078e3cff */
[----:B------:R-:W-:Y:S01]  /*7880*/  IMAD.SHL.U32 R37, R8, 0x10, RZ ;  /* 0x0000001008257824 */ /* 0x000fe200078e00ff */
[----:B------:R-:W-:Y:S01]  /*7890*/  IADD3 R38, PT, PT, R9, 0x587c5, RZ ;  /* 0x000587c509267810 */ /* 0x000fe20007ffe0ff */
[----:B------:R-:W-:Y:S01]  /*78a0*/  FFMA R29, R0, 1.4426950216293334961, -R29 ;  /* 0x3fb8aa3b001d7823 */ /* 0x000fe2000000081d */
[----:B------:R-:W-:-:S03]  /*78b0*/  SHF.L.U32 R3, R3, 0x17, RZ ;  /* 0x0000001703037819 */ /* 0x000fc600000006ff */
[----:B------:R-:W-:Y:S01]  /*78c0*/  FFMA R0, R0, 1.925963033500011079e-08, R29 ;  /* 0x32a5706000007823 */ /* 0x000fe2000000001d */
[----:B------:R-:W-:-:S05]  /*78d0*/  IMAD.SHL.U32 R29, R48, 0x2, RZ ;  /* 0x00000002301d7824 */ /* 0x000fca00078e00ff */
[----:B------:R-:W-:Y:S01]  /*78e0*/  LOP3.LUT R37, R8, R37, R29, 0x96, !PT ;  /* 0x0000002508257212 */ /* 0x000fe200078e961d */
[----:B------:R-:W2:Y:S03]  /*78f0*/  MUFU.EX2 R0, R0 ;  /* 0x0000000000007308 */ /* 0x000ea60000000800 */
[----:B------:R-:W-:Y:S01]  /*7900*/  LOP3.LUT R29, R37, R48, RZ, 0x3c, !PT ;  /* 0x00000030251d7212 */ /* 0x000fe200078e3cff */
[----:B------:R-:W-:Y:S02]  /*7910*/  IMAD.MOV.U32 R48, RZ, RZ, 0x2f800000 ;  /* 0x2f800000ff307424 */ /* 0x000fe400078e00ff */
[----:B------:R-:W-:Y:S02]  /*7920*/  IMAD.MOV.U32 R37, RZ, RZ, R30 ;  /* 0x000000ffff257224 */ /* 0x000fe400078e001e */
[----:B------:R-:W-:Y:S02]  /*7930*/  IMAD.IADD R9, R29, 0x1, R38 ;  /* 0x000000011d097824 */ /* 0x000fe400078e0226 */
[----:B------:R-:W-:Y:S01]  /*7940*/  IMAD.MOV.U32 R30, RZ, RZ, R31 ;  /* 0x000000ffff1e7224 */ /* 0x000fe200078e001f */
[----:B------:R-:W-:Y:S01]  /*7950*/  MOV R31, R28 ;  /* 0x0000001c001f7202 */ /* 0x000fe20000000f00 */
[----:B------:R-:W-:Y:S01]  /*7960*/  IMAD.MOV.U32 R28, RZ, RZ, R8 ;  /* 0x000000ffff1c7224 */ /* 0x000fe200078e0008 */
[----:B------:R-:W-:Y:S01]  /*7970*/  I2FP.F32.U32 R9, R9 ;  /* 0x0000000900097245 */ /* 0x000fe20000201000 */
[----:B--2---:R-:W-:-:S04]  /*7980*/  FMUL R3, R3, R0 ;  /* 0x0000000003037220 */ /* 0x004fc80000400000 */
[----:B------:R-:W-:-:S05]  /*7990*/  FFMA R48, R9, R48, 1.1641532182693481445e-10 ;  /* 0x2f00000009307423 */ /* 0x000fca0000000030 */
[----:B------:R-:W-:-:S13]  /*79a0*/  FSETP.GEU.AND P0, PT, R48, R3, PT ;  /* 0x000000033000720b */ /* 0x000fda0003f0e000 */
[----:B------:R-:W-:Y:S05]  /*79b0*/  @P0 BRA `(.L_x_106) ;  /* 0x0000000000380947 */ /* 0x000fea0003800000 */
[----:B------:R-:W-:-:S07]  /*79c0*/  IMAD.MOV.U32 R9, RZ, RZ, R38 ;  /* 0x000000ffff097224 */ /* 0x000fce00078e0026 */
.L_x_103:
[----:B------:R-:W-:Y:S01]  /*79d0*/  FSETP.GEU.AND P0, PT, R56, R42, PT ;  /* 0x0000002a3800720b */ /* 0x000fe20003f0e000 */
[----:B------:R-:W-:Y:S01]  /*79e0*/  IMAD.MOV.U32 R19, RZ, RZ, R5 ;  /* 0x000000ffff137224 */ /* 0x000fe200078e0005 */
[----:B------:R-:W-:Y:S01]  /*79f0*/  IADD3 R15, PT, PT, R15, 0x1, RZ ;  /* 0x000000010f0f7810 */ /* 0x000fe20007ffe0ff */
[----:B------:R-:W-:Y:S01]  /*7a00*/  IMAD.MOV.U32 R20, RZ, RZ, R7 ;  /* 0x000000ffff147224 */ /* 0x000fe200078e0007 */
[----:B------:R-:W-:Y:S01]  /*7a10*/  MOV R21, R6 ;  /* 0x0000000600157202 */ /* 0x000fe20000000f00 */
[----:B------:R-:W-:Y:S02]  /*7a20*/  IMAD.MOV.U32 R22, RZ, RZ, R4 ;  /* 0x000000ffff167224 */ /* 0x000fe400078e0004 */
[----:B------:R-:W-:Y:S02]  /*7a30*/  IMAD.MOV.U32 R23, RZ, RZ, R56 ;  /* 0x000000ffff177224 */ /* 0x000fe400078e0038 */
[----:B------:R-:W-:-:S04]  /*7a40*/  IMAD.MOV.U32 R38, RZ, RZ, R9 ;  /* 0x000000ffff267224 */ /* 0x000fc800078e0009 */
[----:B------:R-:W-:Y:S01]  /*7a50*/  @!P0 IMAD.MOV.U32 R44, RZ, RZ, R5 ;  /* 0x000000ffff2c8224 */ /* 0x000fe200078e0005 */
[----:B------:R-:W-:Y:S01]  /*7a60*/  @!P0 MOV R43, R7 ;  /* 0x00000007002b8202 */ /* 0x000fe20000000f00 */
[----:B------:R-:W-:Y:S01]  /*7a70*/  @!P0 IMAD.MOV.U32 R45, RZ, RZ, R6 ;  /* 0x000000ffff2d8224 */ /* 0x000fe200078e0006 */
[----:B------:R-:W-:Y:S01]  /*7a80*/  @!P0 MOV R42, R56 ;  /* 0x00000038002a8202 */ /* 0x000fe20000000f00 */
[----:B------:R-:W-:-:S07]  /*7a90*/  @!P0 IMAD.MOV.U32 R46, RZ, RZ, R4 ;  /* 0x000000ffff2e8224 */ /* 0x000fce00078e0004 */
.L_x_106:
[----:B------:R-:W-:Y:S05]  /*7aa0*/  BSYNC.RECONVERGENT B3 ;  /* 0x0000000000037941 */ /* 0x000fea0003800200 */
.L_x_102:
[----:B------:R-:W-:-:S13]  /*7ab0*/  ISETP.NE.AND P0, PT, R47, RZ, PT ;  /* 0x000000ff2f00720c */ /* 0x000fda0003f05270 */
[----:B------:R-:W-:Y:S05]  /*7ac0*/  @P0 BRA `(.L_x_107) ;  /* 0xffffffb4007c0947 */ /* 0x000fea000383ffff */
.L_x_39:
[----:B------:R-:W2:Y:S01]  /*7ad0*/  LDCU UR4, c[0x0][0x3b4] ;  /* 0x00007680ff0477ac */ /* 0x000ea20008000800 */
[----:B------:R-:W-:Y:S01]  /*7ae0*/  I2FP.F32.S32 R0, R15 ;  /* 0x0000000f00007245 */ /* 0x000fe20000201400 */
[----:B------:R-:W-:Y:S01]  /*7af0*/  BSSY.RECONVERGENT B3, `(.L_x_108) ;  /* 0x000000f000037945 */ /* 0x000fe20003800200 */
[----:B------:R-:W-:Y:S01]  /*7b00*/  IADD3 R24, PT, PT, R15, R24, RZ ;  /* 0x000000180f187210 */ /* 0x000fe20007ffe0ff */
[----:B------:R-:W-:Y:S01]  /*7b10*/  VIADD R36, R36, 0x1 ;  /* 0x0000000124247836 */ /* 0x000fe20000000000 */
        /* <DEDUP_REMOVED lines=9> */
[----:B------:R-:W-:-:S07]  /*7bb0*/  MOV R48, 0x7bd0 ;  /* 0x00007bd000307802 */ /* 0x000fce0000000f00 */
[----:B01---5:R-:W-:Y:S05]  /*7bc0*/  CALL.REL.NOINC `($__internal_1_$__cuda_sm3x_div_rn_noftz_f32_slowpath) ;  /* 0x0000001400707944 */ /* 0x023fea0003c00000 */
[----:B------:R-:W-:-:S07]  /*7bd0*/  IMAD.MOV.U32 R4, RZ, RZ, R0 ;  /* 0x000000ffff047224 */ /* 0x000fce00078e0000 */
.L_x_109:
[----:B------:R-:W-:Y:S05]  /*7be0*/  BSYNC.RECONVERGENT B3 ;  /* 0x0000000000037941 */ /* 0x000fea0003800200 */
.L_x_108:
[----:B------:R-:W2:Y:S01]  /*7bf0*/  LDCU UR4, c[0x0][0x3c0] ;  /* 0x00007800ff0477ac */ /* 0x000ea20008000800 */
[----:B------:R-:W-:Y:S01]  /*7c00*/  BSSY.RECONVERGENT B3, `(.L_x_110) ;  /* 0x000010b000037945 */ /* 0x000fe20003800200 */
[----:B--2---:R-:W-:-:S09]  /*7c10*/  UISETP.GT.AND UP0, UPT, UR4, 0x1, UPT ;  /* 0x000000010400788c */ /* 0x004fd2000bf04270 */
[----:B------:R-:W-:Y:S05]  /*7c20*/  BRA.U UP0, `(.L_x_111) ;  /* 0x0000000500707547 */ /* 0x000fea000b800000 */
[----:B------:R-:W-:-:S04]  /*7c30*/  UISETP.LT.U32.AND UP0, UPT, UR4, 0x2, UPT ;  /* 0x000000020400788c */ /* 0x000fc8000bf01070 */
[----:B------:R-:W-:-:S04]  /*7c40*/  USEL UR4, UR4, 0x2, UP0 ;  /* 0x0000000204047887 */ /* 0x000fc80008000000 */
[----:B------:R-:W-:-:S12]  /*7c50*/  USHF.L.U32 UR4, UR4, 0x2, URZ ;  /* 0x0000000204047899 */ /* 0x000fd800080006ff */
[----:B------:R-:W2:Y:S02]  /*7c60*/  LDCU UR4, c[0x2][UR4] ;  /* 0x00800000040477ac */ /* 0x000ea40008000800 */
[----:B--2---:R-:W-:-:S10]  /*7c70*/  USHF.R.S32.HI UR5, URZ, 0x1f, UR4 ;  /* 0x0000001fff057899 */ /* 0x004fd40008011404 */
.L_x_149:
[----:B------:R-:W-:Y:S05]  /*7c80*/  BRXU UR4 -0x7c90                                                                                                  (*"BRANCH_TARGETS .L_x_150,.L_x_151,.L_x_117"*) ;  /* 0xffffff8004dc7958 */ /* 0x000fea000b83ffff */
.L_x_151:
[----:B------:R-:W2:Y:S01]  /*7c90*/  LDC R3, c[0x0][0x3a8] ;  /* 0x0000ea00ff037b82 */ /* 0x000ea20000000800 */
[----:B------:R-:W2:Y:S01]  /*7ca0*/  LDCU UR4, c[0x0][0x3b0] ;  /* 0x00007600ff0477ac */ /* 0x000ea20008000800 */
[----:B------:R-:W-:-:S05]  /*7cb0*/  I2FP.F32.U32 R18, R36 ;  /* 0x0000002400127245 */ /* 0x000fca0000201000 */
[----:B--2---:R-:W-:Y:S01]  /*7cc0*/  FFMA R18, -R18, UR4, R3 ;  /* 0x0000000412127c23 */ /* 0x004fe20008000103 */
[----:B------:R-:W-:Y:S06]  /*7cd0*/  BRA `(.L_x_112) ;  /* 0x0000000c00f47947 */ /* 0x000fec0003800000 */
.L_x_150:
[----:B------:R-:W2:Y:S01]  /*7ce0*/  LDC R11, c[0x0][0x3b4] ;  /* 0x0000ed00ff0b7b82 */ /* 0x000ea20000000800 */
[----:B------:R-:W-:Y:S01]  /*7cf0*/  BSSY.RECONVERGENT B1, `(.L_x_113) ;  /* 0x000004c000017945 */ /* 0x000fe20003800200 */
[----:B------:R-:W-:Y:S02]  /*7d00*/  MOV R18, 0x3f800000 ;  /* 0x3f80000000127802 */ /* 0x000fe40000000f00 */
[----:B--2---:R-:W-:-:S04]  /*7d10*/  IABS R3, R11 ;  /* 0x0000000b00037213 */ /* 0x004fc80000000000 */
[----:B------:R-:W2:Y:S08]  /*7d20*/  I2F.RP R0, R3 ;  /* 0x0000000300007306 */ /* 0x000eb00000209400 */
[----:B--2---:R-:W2:Y:S02]  /*7d30*/  MUFU.RCP R0, R0 ;  /* 0x0000000000007308 */ /* 0x004ea40000001000 */
[----:B--2---:R-:W-:-:S06]  /*7d40*/  IADD3 R4, PT, PT, R0, 0xffffffe, RZ ;  /* 0x0ffffffe00047810 */ /* 0x004fcc0007ffe0ff */
[----:B------:R2:W3:Y:S02]  /*7d50*/  F2I.FTZ.U32.TRUNC.NTZ R5, R4 ;  /* 0x0000000400057305 */ /* 0x0004e4000021f000 */
[----:B--2---:R-:W-:Y:S02]  /*7d60*/  IMAD.MOV.U32 R4, RZ, RZ, RZ ;  /* 0x000000ffff047224 */ /* 0x004fe400078e00ff */
[----:B---3--:R-:W-:-:S04]  /*7d70*/  IMAD.MOV R6, RZ, RZ, -R5 ;  /* 0x000000ffff067224 */ /* 0x008fc800078e0a05 */
[----:B------:R-:W-:Y:S01]  /*7d80*/  IMAD R7, R6, R3, RZ ;  /* 0x0000000306077224 */ /* 0x000fe200078e02ff */
[----:B------:R-:W-:-:S03]  /*7d90*/  IABS R6, R36 ;  /* 0x0000002400067213 */ /* 0x000fc60000000000 */
[----:B------:R-:W-:-:S06]  /*7da0*/  IMAD.HI.U32 R5, R5, R7, R4 ;  /* 0x0000000705057227 */ /* 0x000fcc00078e0004 */
[----:B------:R-:W-:-:S05]  /*7db0*/  IMAD.HI.U32 R5, R5, R6, RZ ;  /* 0x0000000605057227 */ /* 0x000fca00078e00ff */
[----:B------:R-:W-:-:S05]  /*7dc0*/  IADD3 R0, PT, PT, -R5, RZ, RZ ;  /* 0x000000ff05007210 */ /* 0x000fca0007ffe1ff */
[----:B------:R-:W-:Y:S02]  /*7dd0*/  IMAD R0, R3, R0, R6 ;  /* 0x0000000003007224 */ /* 0x000fe400078e0206 */
[----:B------:R-:W-:-:S03]  /*7de0*/  HFMA2 R6, -RZ, RZ, 0.64013671875, -15.109375 ;  /* 0x391fcb8eff067431 */ /* 0x000fc600000001ff */
[----:B------:R-:W-:-:S13]  /*7df0*/  ISETP.GT.U32.AND P1, PT, R3, R0, PT ;  /* 0x000000000300720c */ /* 0x000fda0003f24070 */
[----:B------:R-:W-:Y:S02]  /*7e00*/  @!P1 IMAD.IADD R0, R0, 0x1, -R3 ;  /* 0x0000000100009824 */ /* 0x000fe400078e0a03 */
[----:B------:R-:W-:Y:S01]  /*7e10*/  @!P1 VIADD R5, R5, 0x1 ;  /* 0x0000000105059836 */ /* 0x000fe20000000000 */
[----:B------:R-:W-:Y:S02]  /*7e20*/  ISETP.NE.AND P1, PT, R11, RZ, PT ;  /* 0x000000ff0b00720c */ /* 0x000fe40003f25270 */
[----:B------:R-:W-:Y:S02]  /*7e30*/  ISETP.GE.U32.AND P0, PT, R0, R3, PT ;  /* 0x000000030000720c */ /* 0x000fe40003f06070 */
[----:B------:R-:W-:-:S04]  /*7e40*/  LOP3.LUT R0, R36, R11, RZ, 0x3c, !PT ;  /* 0x0000000b24007212 */ /* 0x000fc800078e3cff */
[----:B------:R-:W-:-:S07]  /*7e50*/  ISETP.GE.AND P2, PT, R0, RZ, PT ;  /* 0x000000ff0000720c */ /* 0x000fce0003f46270 */
[----:B------:R-:W-:-:S05]  /*7e60*/  @P0 IADD3 R5, PT, PT, R5, 0x1, RZ ;  /* 0x0000000105050810 */ /* 0x000fca0007ffe0ff */
[----:B------:R-:W-:-:S04]  /*7e70*/  IMAD.MOV.U32 R9, RZ, RZ, R5 ;  /* 0x000000ffff097224 */ /* 0x000fc800078e0005 */
[----:B------:R-:W-:Y:S01]  /*7e80*/  @!P2 IMAD.MOV R9, RZ, RZ, -R9 ;  /* 0x000000ffff09a224 */ /* 0x000fe200078e0a09 */
[----:B------:R-:W-:Y:S02]  /*7e90*/  @!P1 LOP3.LUT R9, RZ, R11, RZ, 0x33, !PT ;  /* 0x0000000bff099212 */ /* 0x000fe400078e33ff */
[----:B------:R-:W2:Y:S02]  /*7ea0*/  LDC R11, c[0x0][0x3b0] ;  /* 0x0000ec00ff0b7b82 */ /* 0x000ea40000000800 */
[----:B------:R-:W-:-:S05]  /*7eb0*/  I2FP.F32.S32 R10, R9 ;  /* 0x00000009000a7245 */ /* 0x000fca0000201400 */
[----:B------:R-:W-:-:S04]  /*7ec0*/  FMUL R4, R41, R10 ;  /* 0x0000000a29047220 */ /* 0x000fc80000400000 */
[----:B------:R-:W3:Y:S01]  /*7ed0*/  FRND R5, R4 ;  /* 0x0000000400057307 */ /* 0x000ee20000201000 */
[-C--:B------:R-:W-:Y:S01]  /*7ee0*/  FFMA R3, R41, R10.reuse, -R4 ;  /* 0x0000000a29037223 */ /* 0x080fe20000000804 */
[C---:B------:R-:W-:Y:S02]  /*7ef0*/  FSETP.GT.AND P1, PT, |R4|.reuse, 152, PT ;  /* 0x431800000400780b */ /* 0x040fe40003f24200 */
[----:B------:R-:W-:Y:S01]  /*7f00*/  FSETP.GEU.AND P2, PT, R4, RZ, PT ;  /* 0x000000ff0400720b */ /* 0x000fe20003f4e000 */
[----:B------:R-:W-:-:S03]  /*7f10*/  FFMA R3, R40, R10, R3 ;  /* 0x0000000a28037223 */ /* 0x000fc60000000003 */
[----:B------:R-:W4:Y:S01]  /*7f20*/  F2I.NTZ R7, R4 ;  /* 0x0000000400077305 */ /* 0x000f220000203100 */
[----:B---3--:R-:W-:Y:S01]  /*7f30*/  FADD R0, R4, -R5 ;  /* 0x8000000504007221 */ /* 0x008fe20000000000 */
[----:B------:R-:W-:-:S03]  /*7f40*/  FSETP.GT.AND P0, PT, R5, RZ, PT ;  /* 0x000000ff0500720b */ /* 0x000fc60003f04000 */
[----:B------:R-:W-:Y:S01]  /*7f50*/  FADD R3, R3, R0 ;  /* 0x0000000003037221 */ /* 0x000fe20000000000 */
[----:B------:R-:W-:Y:S02]  /*7f60*/  SEL R8, RZ, 0x83000000, P0 ;  /* 0x83000000ff087807 */ /* 0x000fe40000000000 */
[----:B------:R-:W-:Y:S01]  /*7f70*/  ISETP.NE.AND P0, PT, R9, RZ, PT ;  /* 0x000000ff0900720c */ /* 0x000fe20003f05270 */
[----:B------:R-:W-:-:S03]  /*7f80*/  FFMA R0, R3, R6, 0.0013391353422775864601 ;  /* 0x3aaf85ed03007423 */ /* 0x000fc60000000006 */
[----:B--2---:R-:W-:Y:S01]  /*7f90*/  FSETP.EQ.OR P0, PT, R11, 1, !P0 ;  /* 0x3f8000000b00780b */ /* 0x004fe20004702400 */
[----:B------:R-:W-:-:S04]  /*7fa0*/  FFMA R0, R3, R0, 0.0096188392490148544312 ;  /* 0x3c1d985603007423 */ /* 0x000fc80000000000 */
[----:B------:R-:W-:-:S04]  /*7fb0*/  FFMA R0, R3, R0, 0.055503588169813156128 ;  /* 0x3d6357bb03007423 */ /* 0x000fc80000000000 */
[----:B------:R-:W-:Y:S01]  /*7fc0*/  FFMA R6, R3, R0, 0.24022644758224487305 ;  /* 0x3e75fdec03067423 */ /* 0x000fe20000000000 */
[----:B------:R-:W-:-:S03]  /*7fd0*/  FMUL R0, R10, 0.5 ;  /* 0x3f0000000a007820 */ /* 0x000fc60000400000 */
[----:B------:R-:W-:-:S03]  /*7fe0*/  FFMA R6, R3, R6, 0.69314718246459960938 ;  /* 0x3f31721803067423 */ /* 0x000fc60000000006 */
[----:B------:R-:W2:Y:S01]  /*7ff0*/  FRND.TRUNC R0, R0 ;  /* 0x0000000000007307 */ /* 0x000ea2000020d000 */
[----:B------:R-:W-:Y:S01]  /*8000*/  FFMA R6, R3, R6, 1 ;  /* 0x3f80000003067423 */ /* 0x000fe20000000006 */
[----:B------:R-:W-:Y:S02]  /*8010*/  VIADD R3, R8, 0x7f000000 ;  /* 0x7f00000008037836 */ /* 0x000fe40000000000 */
[----:B----4-:R-:W-:Y:S02]  /*8020*/  IMAD R8, R7, 0x800000, -R8 ;  /* 0x0080000007087824 */ /* 0x010fe400078e0a08 */
[----:B------:R-:W-:-:S04]  /*8030*/  FMUL R3, R6, R3 ;  /* 0x0000000306037220 */ /* 0x000fc80000400000 */
[----:B------:R-:W-:Y:S01]  /*8040*/  FMUL R3, R3, R8 ;  /* 0x0000000803037220 */ /* 0x000fe20000400000 */
[----:B------:R-:W-:Y:S01]  /*8050*/  @P1 FSEL R3, RZ, +INF , !P2 ;  /* 0x7f800000ff031808 */ /* 0x000fe20005000000 */
[----:B--2---:R-:W-:Y:S01]  /*8060*/  FADD R0, R0, R0 ;  /* 0x0000000000007221 */ /* 0x004fe20000000000 */
[----:B------:R-:W-:Y:S06]  /*8070*/  @P0 BRA `(.L_x_114) ;  /* 0x00000000004c0947 */ /* 0x000fec0003800000 */
[----:B------:R-:W-:-:S04]  /*8080*/  FSETP.NAN.AND P0, PT, |R10|, |R10|, PT ;  /* 0x4000000a0a00720b */ /* 0x000fc80003f08200 */
[----:B------:R-:W-:-:S13]  /*8090*/  FSETP.NUM.AND P0, PT, |R11|, |R11|, !P0 ;  /* 0x4000000b0b00720b */ /* 0x000fda0004707200 */
[----:B------:R-:W-:Y:S01]  /*80a0*/  @!P0 FADD R18, R10, R11 ;  /* 0x0000000b0a128221 */ /* 0x000fe20000000000 */
[----:B------:R-:W-:Y:S06]  /*80b0*/  @!P0 BRA `(.L_x_114) ;  /* 0x00000000003c8947 */ /* 0x000fec0003800000 */
[----:B------:R-:W-:Y:S01]  /*80c0*/  ISETP.NE.AND P3, PT, R49, RZ, PT ;  /* 0x000000ff3100720c */ /* 0x000fe20003f65270 */
[----:B------:R-:W-:-:S12]  /*80d0*/  FADD R0, R10, -R0 ;  /* 0x800000000a007221 */ /* 0x000fd80000000000 */
[----:B------:R-:W-:Y:S05]  /*80e0*/  @!P3 BRA `(.L_x_115) ;  /* 0x000000000018b947 */ /* 0x000fea0003800000 */
[----:B------:R-:W-:Y:S01]  /*80f0*/  ISETP.GE.AND P1, PT, R9, RZ, PT ;  /* 0x000000ff0900720c */ /* 0x000fe20003f26270 */
[----:B------:R-:W-:Y:S01]  /*8100*/  FADD R18, R11, R11 ;  /* 0x0000000b0b127221 */ /* 0x000fe20000000000 */
[----:B------:R-:W-:-:S11]  /*8110*/  FSETP.NEU.AND P0, PT, |R0|, 1, PT ;  /* 0x3f8000000000780b */ /* 0x000fd60003f0d200 */
[----:B------:R-:W-:-:S04]  /*8120*/  @!P1 LOP3.LUT R18, R18, 0x7f800000, RZ, 0x3c, !PT ;  /* 0x7f80000012129812 */ /* 0x000fc800078e3cff */
[----:B------:R-:W-:Y:S01]  /*8130*/  @P0 LOP3.LUT R18, R18, 0x7fffffff, RZ, 0xc0, !PT ;  /* 0x7fffffff12120812 */ /* 0x000fe200078ec0ff */
[----:B------:R-:W-:Y:S06]  /*8140*/  BRA `(.L_x_114) ;  /* 0x0000000000187947 */ /* 0x000fec0003800000 */
.L_x_115:
[----:B------:R-:W-:-:S04]  /*8150*/  FSETP.NEU.AND P0, PT, |R10|, +INF , PT ;  /* 0x7f8000000a00780b */ /* 0x000fc80003f0d200 */
[----:B------:R-:W-:-:S04]  /*8160*/  FSETP.EQ.AND P0, PT, R11, -1, !P0 ;  /* 0xbf8000000b00780b */ /* 0x000fc80004702000 */
[----:B------:R-:W-:Y:S02]  /*8170*/  FSETP.GEU.OR P1, PT, R11, RZ, P0 ;  /* 0x000000ff0b00720b */ /* 0x000fe4000072e400 */
[----:B------:R-:W-:-:S11]  /*8180*/  FSEL R18, R3, 1, !P0 ;  /* 0x3f80000003127808 */ /* 0x000fd60004000000 */
[----:B------:R-:W-:-:S04]  /*8190*/  @!P1 FSETP.NEU.AND P2, PT, |R0|, 1, PT ;  /* 0x3f8000000000980b */ /* 0x000fc80003f4d200 */
[----:B------:R-:W-:-:S09]  /*81a0*/  @!P1 FSEL R18, R3, -R3, P2 ;  /* 0x8000000303129208 */ /* 0x000fd20001000000 */
.L_x_114:
[----:B------:R-:W-:Y:S05]  /*81b0*/  BSYNC.RECONVERGENT B1 ;  /* 0x0000000000017941 */ /* 0x000fea0003800200 */
.L_x_113:
[----:B------:R-:W2:Y:S02]  /*81c0*/  LDCU UR4, c[0x0][0x3a8] ;  /* 0x00007500ff0477ac */ /* 0x000ea40008000800 */
[----:B--2---:R-:W-:Y:S01]  /*81d0*/  FMUL R18, R18, UR4 ;  /* 0x0000000412127c20 */ /* 0x004fe20008400000 */
[----:B------:R-:W-:Y:S06]  /*81e0*/  BRA `(.L_x_112) ;  /* 0x0000000800b07947 */ /* 0x000fec0003800000 */
.L_x_111:
[----:B------:R-:W-:-:S09]  /*81f0*/  UISETP.NE.AND UP0, UPT, UR4, 0x2, UPT ;  /* 0x000000020400788c */ /* 0x000fd2000bf05270 */
[----:B------:R-:W-:Y:S05]  /*8200*/  BRA.U !UP0, `(.L_x_116) ;  /* 0x0000000508e87547 */ /* 0x000fea000b800000 */
[----:B------:R-:W-:-:S09]  /*8210*/  UISETP.NE.AND UP0, UPT, UR4, 0x3, UPT ;  /* 0x000000030400788c */ /* 0x000fd2000bf05270 */
[----:B------:R-:W-:Y:S05]  /*8220*/  BRA.U UP0, `(.L_x_117) ;  /* 0x0000000500d47547 */ /* 0x000fea000b800000 */
[----:B------:R-:W2:Y:S02]  /*8230*/  LDC R0, c[0x0][0x3b8] ;  /* 0x0000ee00ff007b82 */ /* 0x000ea40000000800 */
[----:B--2---:R-:W-:-:S05]  /*8240*/  FADD R3, R0, 0.10000000149011611938 ;  /* 0x3dcccccd00037421 */ /* 0x004fca0000000000 */
[----:B------:R-:W-:-:S13]  /*8250*/  FSETP.GT.AND P0, PT, R4, R3, PT ;  /* 0x000000030400720b */ /* 0x000fda0003f04000 */
[----:B------:R-:W-:Y:S01]  /*8260*/  @P0 FMUL R18, R18, 0.85000002384185791016 ;  /* 0x3f59999a12120820 */ /* 0x000fe20000400000 */
[----:B------:R-:W-:Y:S06]  /*8270*/  @P0 BRA `(.L_x_112) ;  /* 0x00000008008c0947 */ /* 0x000fec0003800000 */
[----:B------:R-:W-:-:S05]  /*8280*/  FADD R3, R0, -0.10000000149011611938 ;  /* 0xbdcccccd00037421 */ /* 0x000fca0000000000 */
[----:B------:R-:W-:-:S13]  /*8290*/  FSETP.GEU.AND P0, PT, R4, R3, PT ;  /* 0x000000030400720b */ /* 0x000fda0003f0e000 */
[----:B------:R-:W-:Y:S01]  /*82a0*/  @!P0 FMUL R18, R16, 0.98000001907348632812 ;  /* 0x3f7ae14810128820 */ /* 0x000fe20000400000 */
[----:B------:R-:W-:Y:S06]  /*82b0*/  @!P0 BRA `(.L_x_112) ;  /* 0x00000008007c8947 */ /* 0x000fec0003800000 */
[----:B------:R-:W2:Y:S01]  /*82c0*/  LDCU UR4, c[0x0][0x3bc] ;  /* 0x00007780ff0477ac */ /* 0x000ea20008000800 */
[----:B------:R-:W-:Y:S01]  /*82d0*/  I2FP.F32.U32 R0, R36 ;  /* 0x0000002400007245 */ /* 0x000fe20000201000 */
[----:B------:R-:W-:Y:S01]  /*82e0*/  BSSY.RECONVERGENT B4, `(.L_x_118) ;  /* 0x000000f000047945 */ /* 0x000fe20003800200 */
[----:B------:R-:W-:Y:S01]  /*82f0*/  IMAD.MOV.U32 R18, RZ, RZ, 0x3f800000 ;  /* 0x3f800000ff127424 */ /* 0x000fe200078e00ff */
[----:B--2---:R-:W-:-:S04]  /*8300*/  I2FP.F32.U32 R5, UR4 ;  /* 0x0000000400057c45 */ /* 0x004fc80008201000 */
        /* <DEDUP_REMOVED lines=8> */
[----:B------:R-:W-:Y:S01]  /*8390*/  IMAD.MOV.U32 R3, RZ, RZ, R5 ;  /* 0x000000ffff037224 */ /* 0x000fe200078e0005 */
[----:B------:R-:W-:-:S07]  /*83a0*/  MOV R48, 0x83c0 ;  /* 0x000083c000307802 */ /* 0x000fce0000000f00 */
[----:B01---5:R-:W-:Y:S05]  /*83b0*/  CALL.REL.NOINC `($__internal_1_$__cuda_sm3x_div_rn_noftz_f32_slowpath) ;  /* 0x0000000c00747944 */ /* 0x023fea0003c00000 */
[----:B------:R-:W-:-:S07]  /*83c0*/  MOV R3, R0 ;  /* 0x0000000000037202 */ /* 0x000fce0000000f00 */
.L_x_119:
[----:B------:R-:W-:Y:S05]  /*83d0*/  BSYNC.RECONVERGENT B4 ;  /* 0x0000000000047941 */ /* 0x000fea0003800200 */
.L_x_118:
[----:B------:R-:W-:Y:S01]  /*83e0*/  FADD R0, -R3, 1 ;  /* 0x3f80000003007421 */ /* 0x000fe20000000100 */
[----:B------:R-:W-:Y:S01]  /*83f0*/  HFMA2 R11, -RZ, RZ, 0.771484375, 0.21533203125 ;  /* 0x3a2c32e4ff0b7431 */ /* 0x000fe200000001ff */
[----:B------:R-:W-:Y:S02]  /*8400*/  BSSY.RECONVERGENT B1, `(.L_x_120) ;  /* 0x0000054000017945 */ /* 0x000fe40003800200 */
[C---:B------:R-:W-:Y:S01]  /*8410*/  FMUL R5, |R0|.reuse, 16777216 ;  /* 0x4b80000000057820 */ /* 0x040fe20000400200 */
[----:B------:R-:W-:-:S04]  /*8420*/  FSETP.GEU.AND P0, PT, |R0|, 1.175494350822287508e-38, PT ;  /* 0x008000000000780b */ /* 0x000fc80003f0e200 */
[----:B------:R-:W-:-:S05]  /*8430*/  FSEL R5, R5, |R0|, !P0 ;  /* 0x4000000005057208 */ /* 0x000fca0004000000 */
[----:B------:R-:W-:-:S05]  /*8440*/  VIADD R4, R5, 0xc0cafb0d ;  /* 0xc0cafb0d05047836 */ /* 0x000fca0000000000 */
[----:B------:R-:W-:Y:S02]  /*8450*/  LOP3.LUT R6, R4, 0xff800000, RZ, 0xc0, !PT ;  /* 0xff80000004067812 */ /* 0x000fe400078ec0ff */
[----:B------:R-:W-:-:S03]  /*8460*/  FSEL R4, RZ, -24, P0 ;  /* 0xc1c00000ff047808 */ /* 0x000fc60000000000 */
[----:B------:R-:W-:-:S04]  /*8470*/  IMAD.IADD R5, R5, 0x1, -R6 ;  /* 0x0000000105057824 */ /* 0x000fc800078e0a06 */
[C---:B------:R-:W-:Y:S01]  /*8480*/  FADD R8, R5.reuse, 1 ;  /* 0x3f80000005087421 */ /* 0x040fe20000000000 */
[----:B------:R-:W-:-:S04]  /*8490*/  FADD R7, R5, -1 ;  /* 0xbf80000005077421 */ /* 0x000fc80000000000 */
[----:B------:R-:W-:Y:S01]  /*84a0*/  FADD R5, R7, R7 ;  /* 0x0000000707057221 */ /* 0x000fe20000000000 */
[----:B------:R-:W2:Y:S03]  /*84b0*/  MUFU.RCP R8, R8 ;  /* 0x0000000800087308 */ /* 0x000ea60000001000 */
[----:B--2---:R-:W-:Y:S01]  /*84c0*/  FMUL R9, R8, R5 ;  /* 0x0000000508097220 */ /* 0x004fe20000400000 */
[----:B------:R-:W-:-:S03]  /*84d0*/  I2FP.F32.S32 R5, R6 ;  /* 0x0000000600057245 */ /* 0x000fc60000201400 */
[----:B------:R-:W-:Y:S01]  /*84e0*/  FADD R10, R7, -R9 ;  /* 0x80000009070a7221 */ /* 0x000fe20000000000 */
[----:B------:R-:W-:Y:S01]  /*84f0*/  FMUL R6, R9, R9 ;  /* 0x0000000909067220 */ /* 0x000fe20000400000 */
[----:B------:R-:W-:Y:S02]  /*8500*/  FFMA R4, R5, 1.1920928955078125e-07, R4 ;  /* 0x3400000005047823 */ /* 0x000fe40000000004 */
[----:B------:R-:W-:Y:S01]  /*8510*/  FADD R10, R10, R10 ;  /* 0x0000000a0a0a7221 */ /* 0x000fe20000000000 */
[C---:B------:R-:W-:Y:S01]  /*8520*/  FFMA R5, R6.reuse, R11, 0.0032181653659790754318 ;  /* 0x3b52e7db06057423 */ /* 0x040fe2000000000b */
[----:B------:R-:W-:Y:S02]  /*8530*/  FFMA R13, R9, 1.4426950216293334961, R4 ;  /* 0x3fb8aa3b090d7823 */ /* 0x000fe40000000004 */
[----:B------:R-:W-:Y:S01]  /*8540*/  FFMA R7, R7, -R9, R10 ;  /* 0x8000000907077223 */ /* 0x000fe2000000000a */
[----:B------:R-:W-:Y:S01]  /*8550*/  FFMA R11, R6, R5, 0.018033718690276145935 ;  /* 0x3c93bb73060b7423 */ /* 0x000fe20000000005 */
[----:B------:R-:W-:Y:S01]  /*8560*/  FADD R4, R4, -R13 ;  /* 0x8000000d04047221 */ /* 0x000fe20000000000 */
[----:B------:R-:W2:Y:S01]  /*8570*/  LDC R5, c[0x0][0x3b0] ;  /* 0x0000ec00ff057b82 */ /* 0x000ea20000000800 */
[----:B------:R-:W-:Y:S01]  /*8580*/  FMUL R7, R8, R7 ;  /* 0x0000000708077220 */ /* 0x000fe20000400000 */
[----:B------:R-:W-:Y:S01]  /*8590*/  FFMA R11, R6, R11, 0.12022458761930465698 ;  /* 0x3df6384f060b7423 */ /* 0x000fe2000000000b */
[----:B------:R-:W-:-:S03]  /*85a0*/  FFMA R4, R9, 1.4426950216293334961, R4 ;  /* 0x3fb8aa3b09047823 */ /* 0x000fc60000000004 */
[----:B------:R-:W-:Y:S01]  /*85b0*/  FMUL R6, R6, R11 ;  /* 0x0000000b06067220 */ /* 0x000fe20000400000 */
[----:B------:R-:W-:Y:S01]  /*85c0*/  FFMA R4, R7, 1.4426950216293334961, R4 ;  /* 0x3fb8aa3b07047823 */ /* 0x000fe20000000004 */
[----:B------:R-:W-:Y:S02]  /*85d0*/  IMAD.MOV.U32 R11, RZ, RZ, 0x391fcb8e ;  /* 0x391fcb8eff0b7424 */ /* 0x000fe400078e00ff */
[----:B------:R-:W-:Y:S01]  /*85e0*/  FMUL R8, R6, 3 ;  /* 0x4040000006087820 */ /* 0x000fe20000400000 */
[----:B------:R-:W-:-:S04]  /*85f0*/  FFMA R4, R9, 1.9251366722983220825e-08, R4 ;  /* 0x32a55e3409047823 */ /* 0x000fc80000000004 */
[----:B------:R-:W-:-:S04]  /*8600*/  FFMA R7, R7, R8, R4 ;  /* 0x0000000807077223 */ /* 0x000fc80000000004 */
[----:B------:R-:W-:-:S04]  /*8610*/  FFMA R6, R9, R6, R7 ;  /* 0x0000000609067223 */ /* 0x000fc80000000007 */
[----:B------:R-:W-:-:S04]  /*8620*/  FADD R4, R13, R6 ;  /* 0x000000060d047221 */ /* 0x000fc80000000000 */
[----:B--2---:R-:W-:Y:S01]  /*8630*/  FMUL R7, R4, R5 ;  /* 0x0000000504077220 */ /* 0x004fe20000400000 */
[----:B------:R-:W-:-:S03]  /*8640*/  FADD R13, -R13, R4 ;  /* 0x000000040d0d7221 */ /* 0x000fc60000000100 */
[----:B------:R-:W2:Y:S01]  /*8650*/  FRND R8, R7 ;  /* 0x0000000700087307 */ /* 0x000ea20000201000 */
[----:B------:R-:W-:Y:S01]  /*8660*/  FADD R6, R6, -R13 ;  /* 0x8000000d06067221 */ /* 0x000fe20000000000 */
[-C--:B------:R-:W-:Y:S01]  /*8670*/  FFMA R9, R4, R5.reuse, -R7 ;  /* 0x0000000504097223 */ /* 0x080fe20000000807 */
[C---:B------:R-:W-:Y:S02]  /*8680*/  FSETP.GT.AND P1, PT, |R7|.reuse, 152, PT ;  /* 0x431800000700780b */ /* 0x040fe40003f24200 */
[C---:B------:R-:W-:Y:S01]  /*8690*/  FSETP.GEU.AND P2, PT, R7.reuse, RZ, PT ;  /* 0x000000ff0700720b */ /* 0x040fe20003f4e000 */
[----:B------:R-:W-:Y:S02]  /*86a0*/  FFMA R6, R6, R5, R9 ;  /* 0x0000000506067223 */ /* 0x000fe40000000009 */
[----:B------:R-:W3:Y:S01]  /*86b0*/  F2I.NTZ R4, R7 ;  /* 0x0000000700047305 */ /* 0x000ee20000203100 */
[----:B--2---:R-:W-:Y:S01]  /*86c0*/  FADD R9, R7, -R8 ;  /* 0x8000000807097221 */ /* 0x004fe20000000000 */
[----:B------:R-:W-:-:S03]  /*86d0*/  FSETP.GT.AND P0, PT, R8, RZ, PT ;  /* 0x000000ff0800720b */ /* 0x000fc60003f04000 */
[----:B------:R-:W-:-:S04]  /*86e0*/  FADD R6, R6, R9 ;  /* 0x0000000906067221 */ /* 0x000fc80000000000 */
[----:B------:R-:W-:Y:S01]  /*86f0*/  FFMA R9, R6, R11, 0.0013391353422775864601 ;  /* 0x3aaf85ed06097423 */ /* 0x000fe2000000000b */
[----:B------:R-:W-:Y:S02]  /*8700*/  SEL R11, RZ, 0x83000000, P0 ;  /* 0x83000000ff0b7807 */ /* 0x000fe40000000000 */
[----:B------:R-:W-:Y:S01]  /*8710*/  FSETP.NEU.AND P0, PT, R0, 1, PT ;  /* 0x3f8000000000780b */ /* 0x000fe20003f0d000 */
[C---:B------:R-:W-:Y:S02]  /*8720*/  FFMA R9, R6.reuse, R9, 0.0096188392490148544312 ;  /* 0x3c1d985606097423 */ /* 0x040fe40000000009 */
[----:B------:R-:W-:Y:S01]  /*8730*/  VIADD R8, R11, 0x7f000000 ;  /* 0x7f0000000b087836 */ /* 0x000fe20000000000 */
[----:B------:R-:W-:Y:S01]  /*8740*/  FSETP.EQ.OR P0, PT, R5, RZ, !P0 ;  /* 0x000000ff0500720b */ /* 0x000fe20004702400 */
[----:B------:R-:W-:Y:S01]  /*8750*/  FFMA R9, R6, R9, 0.055503588169813156128 ;  /* 0x3d6357bb06097423 */ /* 0x000fe20000000009 */
[----:B---3--:R-:W-:-:S03]  /*8760*/  LEA R11, R4, -R11, 0x17 ;  /* 0x8000000b040b7211 */ /* 0x008fc600078eb8ff */
[----:B------:R-:W-:-:S04]  /*8770*/  FFMA R9, R6, R9, 0.24022644758224487305 ;  /* 0x3e75fdec06097423 */ /* 0x000fc80000000009 */
[----:B------:R-:W-:-:S04]  /*8780*/  FFMA R9, R6, R9, 0.69314718246459960938 ;  /* 0x3f31721806097423 */ /* 0x000fc80000000009 */
[----:B------:R-:W-:-:S04]  /*8790*/  FFMA R9, R6, R9, 1 ;  /* 0x3f80000006097423 */ /* 0x000fc80000000009 */
[----:B------:R-:W-:-:S04]  /*87a0*/  FMUL R8, R9, R8 ;  /* 0x0000000809087220 */ /* 0x000fc80000400000 */
[----:B------:R-:W-:Y:S01]  /*87b0*/  FMUL R8, R8, R11 ;  /* 0x0000000b08087220 */ /* 0x000fe20000400000 */
[----:B------:R-:W-:Y:S01]  /*87c0*/  @P1 FSEL R8, RZ, +INF , !P2 ;  /* 0x7f800000ff081808 */ /* 0x000fe20005000000 */
[----:B------:R-:W-:Y:S06]  /*87d0*/  @P0 BRA `(.L_x_121) ;  /* 0x0000000000580947 */ /* 0x000fec0003800000 */
[----:B------:R-:W-:-:S04]  /*87e0*/  FSETP.NAN.AND P0, PT, |R5|, |R5|, PT ;  /* 0x400000050500720b */ /* 0x000fc80003f08200 */
[----:B------:R-:W-:-:S13]  /*87f0*/  FSETP.NUM.AND P0, PT, |R0|, |R0|, !P0 ;  /* 0x400000000000720b */ /* 0x000fda0004707200 */
[----:B------:R-:W-:Y:S01]  /*8800*/  @!P0 FADD R18, R0, R5 ;  /* 0x0000000500128221 */ /* 0x000fe20000000000 */
[----:B------:R-:W-:Y:S06]  /*8810*/  @!P0 BRA `(.L_x_121) ;  /* 0x0000000000488947 */ /* 0x000fec0003800000 */
[----:B------:R-:W-:-:S04]  /*8820*/  FSETP.NEU.AND P0, PT, |R0|, +INF , PT ;  /* 0x7f8000000000780b */ /* 0x000fc80003f0d200 */
[----:B------:R-:W-:-:S04]  /*8830*/  FSETP.NEU.AND P0, PT, R0, RZ, P0 ;  /* 0x000000ff0000720b */ /* 0x000fc8000070d000 */
[----:B------:R-:W-:Y:S02]  /*8840*/  FSETP.GEU.OR P1, PT, R5, RZ, P0 ;  /* 0x000000ff0500720b */ /* 0x000fe4000072e400 */
[----:B------:R-:W-:-:S07]  /*8850*/  FSETP.NEU.AND P2, PT, |R27|, 1, !P0 ;  /* 0x3f8000001b00780b */ /* 0x000fce000474d200 */
[----:B------:R-:W-:-:S05]  /*8860*/  @!P0 FADD R4, R0, R0 ;  /* 0x0000000000048221 */ /* 0x000fca0000000000 */
[----:B------:R-:W-:-:S04]  /*8870*/  @!P1 LOP3.LUT R4, R4, 0x7f800000, RZ, 0x3c, !PT ;  /* 0x7f80000004049812 */ /* 0x000fc800078e3cff */
[----:B------:R-:W-:-:S05]  /*8880*/  @P2 LOP3.LUT R4, R4, 0x7fffffff, RZ, 0xc0, !PT ;  /* 0x7fffffff04042812 */ /* 0x000fca00078ec0ff */
[----:B------:R-:W-:Y:S01]  /*8890*/  @!P0 IMAD.MOV.U32 R18, RZ, RZ, R4 ;  /* 0x000000ffff128224 */ /* 0x000fe200078e0004 */
[----:B------:R-:W-:Y:S06]  /*88a0*/  @!P0 BRA `(.L_x_121) ;  /* 0x0000000000248947 */ /* 0x000fec0003800000 */
[----:B------:R-:W-:Y:S02]  /*88b0*/  FSETP.EQ.AND P1, PT, R0, -1, PT ;  /* 0xbf8000000000780b */ /* 0x000fe40003f22000 */
[----:B------:R-:W-:-:S13]  /*88c0*/  FSETP.NEU.AND P0, PT, |R5|, +INF , PT ;  /* 0x7f8000000500780b */ /* 0x000fda0003f0d200 */
[----:B------:R-:W-:Y:S05]  /*88d0*/  @!P0 BRA P1, `(.L_x_121) ;  /* 0x0000000000188947 */ /* 0x000fea0000800000 */
[----:B------:R-:W-:Y:S01]  /*88e0*/  FSETP.GEU.AND P1, PT, -R3, -1, PT ;  /* 0xbf8000000300780b */ /* 0x000fe20003f2e100 */
[----:B------:R-:W-:-:S12]  /*88f0*/  IMAD.MOV.U32 R18, RZ, RZ, R8 ;  /* 0x000000ffff127224 */ /* 0x000fd800078e0008 */
[----:B------:R-:W-:Y:S02]  /*8900*/  @!P1 FSETP.NEU.AND P2, PT, |R27|, 1, PT ;  /* 0x3f8000001b00980b */ /* 0x000fe40003f4d200 */
[----:B0-----:R-:W-:Y:S02]  /*8910*/  @!P1 FSETP.NEU.AND P0, PT, R26, R5, PT ;  /* 0x000000051a00920b */ /* 0x001fe40003f0d000 */
[----:B------:R-:W-:-:S04]  /*8920*/  @!P1 FSEL R0, R8, -R8, P2 ;  /* 0x8000000808009208 */ /* 0x000fc80001000000 */
[----:B------:R-:W-:-:S07]  /*8930*/  @!P1 FSEL R18, R0, +QNAN , !P0 ;  /* 0x7fffffff00129808 */ /* 0x000fce0004000000 */
.L_x_121:
[----:B------:R-:W-:Y:S05]  /*8940*/  BSYNC.RECONVERGENT B1 ;  /* 0x0000000000017941 */ /* 0x000fea0003800200 */
.L_x_120:
[----:B------:R-:W2:Y:S02]  /*8950*/  LDCU UR4, c[0x0][0x3a8] ;  /* 0x00007500ff0477ac */ /* 0x000ea40008000800 */
[----:B--2---:R-:W-:Y:S01]  /*8960*/  FMUL R18, R18, UR4 ;  /* 0x0000000412127c20 */ /* 0x004fe20008400000 */
[----:B------:R-:W-:Y:S06]  /*8970*/  BRA `(.L_x_112) ;  /* 0x0000000000cc7947 */ /* 0x000fec0003800000 */
.L_x_117:
[----:B------:R-:W2:Y:S02]  /*8980*/  LDCU UR4, c[0x0][0x3b0] ;  /* 0x00007600ff0477ac */ /* 0x000ea40008000800 */
[----:B--2---:R-:W-:Y:S01]  /*8990*/  FMUL R18, R18, UR4 ;  /* 0x0000000412127c20 */ /* 0x004fe20008400000 */
[----:B------:R-:W-:Y:S06]  /*89a0*/  BRA `(.L_x_112) ;  /* 0x0000000000c07947 */ /* 0x000fec0003800000 */
.L_x_116:
[----:B------:R-:W-:Y:S01]  /*89b0*/  I2FP.F32.U32 R0, R36 ;  /* 0x0000002400007245 */ /* 0x000fe20000201000 */
[----:B------:R-:W-:Y:S01]  /*89c0*/  IMAD.MOV.U32 R7, RZ, RZ, 0x3e055027 ;  /* 0x3e055027ff077424 */ /* 0x000fe200078e00ff */
[----:B------:R-:W2:Y:S01]  /*89d0*/  LDC R8, c[0x0][0x3b0] ;  /* 0x0000ec00ff087b82 */ /* 0x000ea20000000800 */
[----:B------:R-:W3:Y:S01]  /*89e0*/  LDCU UR4, c[0x0][0x3a8] ;  /* 0x00007500ff0477ac */ /* 0x000ee20008000800 */
[----:B------:R-:W-:Y:S01]  /*89f0*/  BSSY.RECONVERGENT B4, `(.L_x_122) ;  /* 0x000002a000047945 */ /* 0x000fe20003800200 */
[----:B------:R-:W-:-:S05]  /*8a00*/  FADD R0, R0, 1 ;  /* 0x3f80000000007421 */ /* 0x000fca0000000000 */
[----:B------:R-:W-:-:S13]  /*8a10*/  FSETP.GEU.AND P0, PT, R0, 1.175494350822287508e-38, PT ;  /* 0x008000000000780b */ /* 0x000fda0003f0e000 */
[----:B------:R-:W-:-:S05]  /*8a20*/  @!P0 FMUL R0, R0, 8388608 ;  /* 0x4b00000000008820 */ /* 0x000fca0000400000 */
[----:B------:R-:W-:-:S04]  /*8a30*/  IADD3 R3, PT, PT, R0, -0x3f2aaaab, RZ ;  /* 0xc0d5555500037810 */ /* 0x000fc80007ffe0ff */
[----:B------:R-:W-:-:S04]  /*8a40*/  LOP3.LUT R5, R3, 0xff800000, RZ, 0xc0, !PT ;  /* 0xff80000003057812 */ /* 0x000fc800078ec0ff */
[----:B------:R-:W-:Y:S01]  /*8a50*/  I2FP.F32.S32 R4, R5 ;  /* 0x0000000500047245 */ /* 0x000fe20000201400 */
[----:B------:R-:W-:Y:S01]  /*8a60*/  IMAD.IADD R3, R0, 0x1, -R5 ;  /* 0x0000000100037824 */ /* 0x000fe200078e0a05 */
[----:B------:R-:W-:-:S03]  /*8a70*/  MOV R5, 0x7f800000 ;  /* 0x7f80000000057802 */ /* 0x000fc60000000f00 */
[----:B------:R-:W-:-:S04]  /*8a80*/  FADD R6, R3, -1 ;  /* 0xbf80000003067421 */ /* 0x000fc80000000000 */
[----:B------:R-:W-:-:S04]  /*8a90*/  FFMA R3, R6, -R7, 0.14084610342979431152 ;  /* 0x3e1039f606037423 */ /* 0x000fc80000000807 */
[----:B------:R-:W-:-:S04]  /*8aa0*/  FFMA R3, R6, R3, -0.12148627638816833496 ;  /* 0xbdf8cdcc06037423 */ /* 0x000fc80000000003 */
[----:B------:R-:W-:-:S04]  /*8ab0*/  FFMA R3, R6, R3, 0.13980610668659210205 ;  /* 0x3e0f295506037423 */ /* 0x000fc80000000003 */
[----:B------:R-:W-:-:S04]  /*8ac0*/  FFMA R3, R6, R3, -0.16684235632419586182 ;  /* 0xbe2ad8b906037423 */ /* 0x000fc80000000003 */
[----:B------:R-:W-:-:S04]  /*8ad0*/  FFMA R3, R6, R3, 0.20012299716472625732 ;  /* 0x3e4ced0b06037423 */ /* 0x000fc80000000003 */
[----:B------:R-:W-:-:S04]  /*8ae0*/  FFMA R3, R6, R3, -0.24999669194221496582 ;  /* 0xbe7fff2206037423 */ /* 0x000fc80000000003 */
[----:B------:R-:W-:-:S04]  /*8af0*/  FFMA R3, R6, R3, 0.33333182334899902344 ;  /* 0x3eaaaa7806037423 */ /* 0x000fc80000000003 */
[----:B------:R-:W-:Y:S01]  /*8b00*/  FFMA R7, R6, R3, -0.5 ;  /* 0xbf00000006077423 */ /* 0x000fe20000000003 */
[----:B------:R-:W-:Y:S02]  /*8b10*/  FSEL R3, RZ, -23, P0 ;  /* 0xc1b80000ff037808 */ /* 0x000fe40000000000 */
[----:B------:R-:W-:Y:S01]  /*8b20*/  ISETP.GT.U32.AND P0, PT, R0, 0x7f7fffff, PT ;  /* 0x7f7fffff0000780c */ /* 0x000fe20003f04070 */
[----:B------:R-:W-:Y:S02]  /*8b30*/  FMUL R7, R6, R7 ;  /* 0x0000000706077220 */ /* 0x000fe40000400000 */
[----:B------:R-:W-:Y:S02]  /*8b40*/  FFMA R3, R4, 1.1920928955078125e-07, R3 ;  /* 0x3400000004037823 */ /* 0x000fe40000000003 */
[----:B------:R-:W-:-:S04]  /*8b50*/  FFMA R6, R6, R7, R6 ;  /* 0x0000000706067223 */ /* 0x000fc80000000006 */
[----:B------:R-:W-:Y:S01]  /*8b60*/  FFMA R3, R3, 0.69314718246459960938, R6 ;  /* 0x3f31721803037823 */ /* 0x000fe20000000006 */
[----:B---3--:R-:W-:-:S03]  /*8b70*/  IMAD.U32 R6, RZ, RZ, UR4 ;  /* 0x00000004ff067e24 */ /* 0x008fc6000f8e00ff */
[C---:B------:R-:W-:Y:S01]  /*8b80*/  @P0 FFMA R3, R0.reuse, R5, +INF ;  /* 0x7f80000000030423 */ /* 0x040fe20000000005 */
[----:B------:R-:W-:-:S04]  /*8b90*/  FSETP.NEU.AND P0, PT, R0, RZ, PT ;  /* 0x000000ff0000720b */ /* 0x000fc80003f0d000 */
[----:B------:R-:W-:-:S05]  /*8ba0*/  FSEL R3, R3, -INF , P0 ;  /* 0xff80000003037808 */ /* 0x000fca0000000000 */
[----:B--2---:R-:W-:-:S04]  /*8bb0*/  FFMA R5, R3, R8, 1 ;  /* 0x3f80000003057423 */ /* 0x004fc80000000008 */
[----:B------:R-:W2:Y:S08]  /*8bc0*/  MUFU.RCP R0, R5 ;  /* 0x0000000500007308 */ /* 0x000eb00000001000 */
[----:B------:R-:W3:Y:S01]  /*8bd0*/  FCHK P0, R6, R5 ;  /* 0x0000000506007302 */ /* 0x000ee20000000000 */
[----:B--2---:R-:W-:-:S04]  /*8be0*/  FFMA R3, -R5, R0, 1 ;  /* 0x3f80000005037423 */ /* 0x004fc80000000100 */
[----:B------:R-:W-:-:S04]  /*8bf0*/  FFMA R0, R0, R3, R0 ;  /* 0x0000000300007223 */ /* 0x000fc80000000000 */
[----:B------:R-:W-:-:S04]  /*8c00*/  FFMA R3, R0, UR4, RZ ;  /* 0x0000000400037c23 */ /* 0x000fc800080000ff */
[----:B------:R-:W-:-:S04]  /*8c10*/  FFMA R4, -R5, R3, UR4 ;  /* 0x0000000405047e23 */ /* 0x000fc80008000103 */
[----:B------:R-:W-:Y:S01]  /*8c20*/  FFMA R0, R0, R4, R3 ;  /* 0x0000000400007223 */ /* 0x000fe20000000003 */
[----:B---3--:R-:W-:Y:S06]  /*8c30*/  @!P0 BRA `(.L_x_123) ;  /* 0x0000000000148947 */ /* 0x008fec0003800000 */
[----:B------:R-:W2:Y:S01]  /*8c40*/  LDCU UR4, c[0x0][0x3a8] ;  /* 0x00007500ff0477ac */ /* 0x000ea20008000800 */
[----:B------:R-:W-:Y:S01]  /*8c50*/  IMAD.MOV.U32 R3, RZ, RZ, R5 ;  /* 0x000000ffff037224 */ /* 0x000fe200078e0005 */
[----:B------:R-:W-:Y:S02]  /*8c60*/  MOV R48, 0x8c90 ;  /* 0x00008c9000307802 */ /* 0x000fe40000000f00 */
[----:B--2---:R-:W-:-:S07]  /*8c70*/  MOV R0, UR4 ;  /* 0x0000000400007c02 */ /* 0x004fce0008000f00 */
[----:B01---5:R-:W-:Y:S05]  /*8c80*/  CALL.REL.NOINC `($__internal_1_$__cuda_sm3x_div_rn_noftz_f32_slowpath) ;  /* 0x0000000400407944 */ /* 0x023fea0003c00000 */
.L_x_123:
[----:B------:R-:W-:Y:S05]  /*8c90*/  BSYNC.RECONVERGENT B4 ;  /* 0x0000000000047941 */ /* 0x000fea0003800200 */
.L_x_122:
[----:B------:R-:W-:-:S07]  /*8ca0*/  IMAD.MOV.U32 R18, RZ, RZ, R0 ;  /* 0x000000ffff127224 */ /* 0x000fce00078e0000 */
.L_x_112:
[----:B------:R-:W-:Y:S05]  /*8cb0*/  BSYNC.RECONVERGENT B3 ;  /* 0x0000000000037941 */ /* 0x000fea0003800200 */
.L_x_110:
[----:B------:R-:W2:Y:S01]  /*8cc0*/  S2R R3, SR_TID.X ;  /* 0x0000000000037919 */ /* 0x000ea20000002100 */
[----:B------:R-:W2:Y:S01]  /*8cd0*/  S2UR UR4, SR_CTAID.X ;  /* 0x00000000000479c3 */ /* 0x000ea20000002500 */
[----:B------:R-:W3:Y:S07]  /*8ce0*/  LDCU UR5, c[0x0][0x3bc] ;  /* 0x00007780ff0577ac */ /* 0x000eee0008000800 */
[----:B------:R-:W2:Y:S08]  /*8cf0*/  LDC R0, c[0x0][0x360] ;  /* 0x0000d800ff007b82 */ /* 0x000eb00000000800 */
[----:B------:R-:W4:Y:S01]  /*8d00*/  LDC.64 R4, c[0x0][0x3d8] ;  /* 0x0000f600ff047b82 */ /* 0x000f220000000a00 */
[----:B---3--:R-:W-:Y:S01]  /*8d10*/  ISETP.GE.AND P0, PT, R36, UR5, PT ;  /* 0x0000000524007c0c */ /* 0x008fe2000bf06270 */
[----:B--2---:R-:W-:Y:S01]  /*8d20*/  IMAD R0, R0, UR4, R3 ;  /* 0x0000000400007c24 */ /* 0x004fe2000f8e0203 */
[----:B------:R-:W2:Y:S03]  /*8d30*/  LDCU UR4, c[0x0][0x3ac] ;  /* 0x00007580ff0477ac */ /* 0x000ea60008000800 */
[----:B------:R-:W-:-:S04]  /*8d40*/  IMAD R3, R0, UR5, R17 ;  /* 0x0000000500037c24 */ /* 0x000fc8000f8e0211 */
[----:B----4-:R-:W-:-:S05]  /*8d50*/  IMAD.WIDE R4, R3, 0x4, R4 ;  /* 0x0000000403047825 */ /* 0x010fca00078e0204 */
[----:B------:R3:W-:Y:S01]  /*8d60*/  STG.E desc[UR6][R4.64], R42 ;  /* 0x0000002a04007986 */ /* 0x0007e2000c101906 */
[----:B--2---:R-:W-:-:S13]  /*8d70*/  FSETP.GEU.AND P1, PT, R18, UR4, PT ;  /* 0x0000000412007c0b */ /* 0x004fda000bf2e000 */
[----:B---3--:R-:W-:Y:S05]  /*8d80*/  @!P0 BRA P1, `(.L_x_124) ;  /* 0xffffffa0002c8947 */ /* 0x008fea000083ffff */
[----:B------:R-:W-:Y:S05]  /*8d90*/  BSYNC.RECONVERGENT B0 ;  /* 0x0000000000007941 */ /* 0x000fea0003800200 */
.L_x_38:
[----:B------:R-:W-:Y:S02]  /*8da0*/  I2FP.F32.S32 R3, R24 ;  /* 0x0000001800037245 */ /* 0x000fe40000201400 */
[----:B------:R-:W-:-:S07]  /*8db0*/  I2FP.F32.S32 R8, R25 ;  /* 0x0000001900087245 */ /* 0x000fce0000201400 */
.L_x_37:
[----:B------:R-:W2:Y:S01]  /*8dc0*/  S2R R5, SR_TID.X ;  /* 0x0000000000057919 */ /* 0x000ea20000002100 */
[----:B------:R-:W2:Y:S01]  /*8dd0*/  S2UR UR4, SR_CTAID.X ;  /* 0x00000000000479c3 */ /* 0x000ea20000002500 */
[----:B------:R-:W3:Y:S01]  /*8de0*/  MUFU.RCP R9, R8 ;  /* 0x0000000800097308 */ /* 0x000ee20000001000 */
[----:B------:R-:W-:Y:S06]  /*8df0*/  BSSY.RECONVERGENT B0, `(.L_x_125) ;  /* 0x0000016000007945 */ /* 0x000fec0003800200 */
[----:B------:R-:W2:Y:S01]  /*8e00*/  LDC R4, c[0x0][0x360] ;  /* 0x0000d800ff047b82 */ /* 0x000ea20000000800 */
[----:B------:R-:W4:Y:S07]  /*8e10*/  FCHK P0, R3, R8 ;  /* 0x0000000803007302 */ /* 0x000f2e0000000000 */
[----:B------:R-:W0:Y:S01]  /*8e20*/  LDC.64 R6, c[0x0][0x3d0] ;  /* 0x0000f400ff067b82 */ /* 0x000e220000000a00 */
[----:B---3--:R-:W-:-:S04]  /*8e30*/  FFMA R0, R9, -R8, 1 ;  /* 0x3f80000009007423 */ /* 0x008fc80000000808 */
[----:B------:R-:W-:-:S04]  /*8e40*/  FFMA R0, R9, R0, R9 ;  /* 0x0000000009007223 */ /* 0x000fc80000000009 */
[----:B------:R-:W-:Y:S01]  /*8e50*/  FFMA R10, R0, R3, RZ ;  /* 0x00000003000a7223 */ /* 0x000fe200000000ff */
[----:B--2---:R-:W-:-:S04]  /*8e60*/  IMAD R4, R4, UR4, R5 ;  /* 0x0000000404047c24 */ /* 0x004fc8000f8e0205 */
[----:B------:R-:W-:-:S04]  /*8e70*/  IMAD R5, R4, 0x5, RZ ;  /* 0x0000000504057824 */ /* 0x000fc800078e02ff */
[----:B0-----:R-:W-:-:S04]  /*8e80*/  IMAD.WIDE R6, R5, 0x4, R6 ;  /* 0x0000000405067825 */ /* 0x001fc800078e0206 */
[----:B------:R-:W-:Y:S01]  /*8e90*/  FFMA R5, R10, -R8, R3 ;  /* 0x800000080a057223 */ /* 0x000fe20000000003 */
[----:B------:R0:W-:Y:S03]  /*8ea0*/  STG.E desc[UR6][R6.64], R44 ;  /* 0x0000002c06007986 */ /* 0x0001e6000c101906 */
[----:B------:R-:W-:Y:S01]  /*8eb0*/  FFMA R0, R0, R5, R10 ;  /* 0x0000000500007223 */ /* 0x000fe2000000000a */
[----:B------:R0:W-:Y:S04]  /*8ec0*/  STG.E desc[UR6][R6.64+0x4], R43 ;  /* 0x0000042b06007986 */ /* 0x0001e8000c101906 */
[----:B------:R0:W-:Y:S04]  /*8ed0*/  STG.E desc[UR6][R6.64+0x8], R45 ;  /* 0x0000082d06007986 */ /* 0x0001e8000c101906 */
[----:B------:R0:W-:Y:S04]  /*8ee0*/  STG.E desc[UR6][R6.64+0xc], R46 ;  /* 0x00000c2e06007986 */ /* 0x0001e8000c101906 */
[----:B------:R0:W-:Y:S01]  /*8ef0*/  STG.E desc[UR6][R6.64+0x10], R42 ;  /* 0x0000102a06007986 */ /* 0x0001e2000c101906 */
[----:B----4-:R-:W-:Y:S05]  /*8f00*/  @!P0 BRA `(.L_x_126) ;  /* 0x0000000000108947 */ /* 0x010fea0003800000 */
[----:B------:R-:W-:Y:S01]  /*8f10*/  IMAD.MOV.U32 R0, RZ, RZ, R3 ;  /* 0x000000ffff007224 */ /* 0x000fe200078e0003 */
[----:B------:R-:W-:Y:S02]  /*8f20*/  MOV R3, R8 ;  /* 0x0000000800037202 */ /* 0x000fe40000000f00 */
[----:B------:R-:W-:-:S07]  /*8f30*/  MOV R48, 0x8f50 ;  /* 0x00008f5000307802 */ /* 0x000fce0000000f00 */
[----:B01---5:R-:W-:Y:S05]  /*8f40*/  CALL.REL.NOINC `($__internal_1_$__cuda_sm3x_div_rn_noftz_f32_slowpath) ;  /* 0x0000000000907944 */ /* 0x023fea0003c00000 */
.L_x_126:
[----:B------:R-:W-:Y:S05]  /*8f50*/  BSYNC.RECONVERGENT B0 ;  /* 0x0000000000007941 */ /* 0x000fea0003800200 */
.L_x_125:
[----:B0-----:R-:W0:Y:S01]  /*8f60*/  LDC.64 R6, c[0x0][0x3e0] ;  /* 0x0000f800ff067b82 */ /* 0x001e220000000a00 */
[----:B------:R-:W-:-:S07]  /*8f70*/  IMAD.MOV.U32 R39, RZ, RZ, R37 ;  /* 0x000000ffff277224 */ /* 0x000fce00078e0025 */
[----:B------:R-:W2:Y:S01]  /*8f80*/  LDC.64 R8, c[0x0][0x3c8] ;  /* 0x0000f200ff087b82 */ /* 0x000ea20000000a00 */
[----:B0-----:R-:W-:-:S05]  /*8f90*/  IMAD.WIDE R6, R4, 0x4, R6 ;  /* 0x0000000404067825 */ /* 0x001fca00078e0206 */
[----:B------:R-:W-:Y:S01]  /*8fa0*/  STG.E desc[UR6][R6.64], R0 ;  /* 0x0000000006007986 */ /* 0x000fe2000c101906 */
[----:B--2---:R-:W-:-:S05]  /*8fb0*/  IMAD.WIDE R4, R4, 0x30, R8 ;  /* 0x0000003004047825 */ /* 0x004fca00078e0208 */
[----:B------:R-:W-:Y:S04]  /*8fc0*/  STG.E.64 desc[UR6][R4.64], R38 ;  /* 0x0000002604007986 */ /* 0x000fe8000c101b06 */
[----:B------:R-:W-:Y:S04]  /*8fd0*/  STG.E.64 desc[UR6][R4.64+0x8], R30 ;  /* 0x0000081e04007986 */ /* 0x000fe8000c101b06 */
[----:B------:R-:W-:Y:S04]  /*8fe0*/  STG.E.64 desc[UR6][R4.64+0x10], R28 ;  /* 0x0000101c04007986 */ /* 0x000fe8000c101b06 */
[----:B-----5:R-:W-:Y:S04]  /*8ff0*/  STG.E.64 desc[UR6][R4.64+0x18], R32 ;  /* 0x0000182004007986 */ /* 0x020fe8000c101b06 */
[----:B------:R-:W-:Y:S04]  /*9000*/  STG.E.64 desc[UR6][R4.64+0x28], R34 ;  /* 0x0000282204007986 */ /* 0x000fe8000c101b06 */
[----:B------:R-:W-:Y:S01]  /*9010*/  STG.E desc[UR6][R4.64+0x20], R2 ;  /* 0x0000200204007986 */ /* 0x000fe2000c101906 */
[----:B------:R-:W-:Y:S05]  /*9020*/  EXIT ;  /* 0x000000000000794d */ /* 0x000fea0003800000 */
        .weak           $__internal_0_$__cuda_sm20_sqrt_rn_f32_slowpath
        .type           $__internal_0_$__cuda_sm20_sqrt_rn_f32_slowpath,@function
        .size           $__internal_0_$__cuda_sm20_sqrt_rn_f32_slowpath,($__internal_1_$__cuda_sm3x_div_rn_noftz_f32_slowpath - $__internal_0_$__cuda_sm20_sqrt_rn_f32_slowpath)
$__internal_0_$__cuda_sm20_sqrt_rn_f32_slowpath:
[----:B------:R-:W-:-:S13]  /*9030*/  LOP3.LUT P3, RZ, R0, 0x7fffffff, RZ, 0xc0, !PT ;  /* 0x7fffffff00ff7812 */ /* 0x000fda000786c0ff */
[----:B------:R-:W-:Y:S01]  /*9040*/  @!P3 IMAD.MOV.U32 R51, RZ, RZ, R0 ;  /* 0x000000ffff33b224 */ /* 0x000fe200078e0000 */
[----:B------:R-:W-:Y:S06]  /*9050*/  @!P3 BRA `(.L_x_127) ;  /* 0x000000000040b947 */ /* 0x000fec0003800000 */
[----:B------:R-:W-:-:S13]  /*9060*/  FSETP.GEU.FTZ.AND P3, PT, R0, RZ, PT ;  /* 0x000000ff0000720b */ /* 0x000fda0003f7e000 */
[----:B------:R-:W-:Y:S01]  /*9070*/  @!P3 MOV R51, 0x7fffffff ;  /* 0x7fffffff0033b802 */ /* 0x000fe20000000f00 */
[----:B------:R-:W-:Y:S06]  /*9080*/  @!P3 BRA `(.L_x_127) ;  /* 0x000000000034b947 */ /* 0x000fec0003800000 */
[----:B------:R-:W-:-:S13]  /*9090*/  FSETP.GTU.FTZ.AND P3, PT, |R0|, +INF , PT ;  /* 0x7f8000000000780b */ /* 0x000fda0003f7c200 */
[----:B------:R-:W-:Y:S01]  /*90a0*/  @P3 FADD.FTZ R51, R0, 1 ;  /* 0x3f80000000333421 */ /* 0x000fe20000010000 */
[----:B------:R-:W-:Y:S06]  /*90b0*/  @P3 BRA `(.L_x_127) ;  /* 0x0000000000283947 */ /* 0x000fec0003800000 */
[----:B------:R-:W-:-:S13]  /*90c0*/  FSETP.NEU.FTZ.AND P3, PT, |R0|, +INF , PT ;  /* 0x7f8000000000780b */ /* 0x000fda0003f7d200 */
[----:B------:R-:W-:-:S04]  /*90d0*/  @P3 FFMA R3, R0, 1.84467440737095516160e+19, RZ ;  /* 0x5f80000000033823 */ /* 0x000fc800000000ff */
[----:B------:R-:W0:Y:S02]  /*90e0*/  @P3 MUFU.RSQ R52, R3 ;  /* 0x0000000300343308 */ /* 0x000e240000001400 */
[----:B0-----:R-:W-:Y:S01]  /*90f0*/  @P3 FMUL.FTZ R48, R3, R52 ;  /* 0x0000003403303220 */ /* 0x001fe20000410000 */
[----:B------:R-:W-:-:S03]  /*9100*/  @P3 FMUL.FTZ R53, R52, 0.5 ;  /* 0x3f00000034353820 */ /* 0x000fc60000410000 */
[----:B------:R-:W-:-:S04]  /*9110*/  @P3 FADD.FTZ R51, -R48, -RZ ;  /* 0x800000ff30333221 */ /* 0x000fc80000010100 */
[----:B------:R-:W-:Y:S01]  /*9120*/  @P3 FFMA R59, R48, R51, R3 ;  /* 0x00000033303b3223 */ /* 0x000fe20000000003 */
[----:B------:R-:W-:-:S03]  /*9130*/  @!P3 IMAD.MOV.U32 R51, RZ, RZ, R0 ;  /* 0x000000ffff33b224 */ /* 0x000fc600078e0000 */
[----:B------:R-:W-:-:S04]  /*9140*/  @P3 FFMA R53, R59, R53, R48 ;  /* 0x000000353b353223 */ /* 0x000fc80000000030 */
[----:B------:R-:W-:-:S07]  /*9150*/  @P3 FMUL.FTZ R51, R53, 2.3283064365386962891e-10 ;  /* 0x2f80000035333820 */ /* 0x000fce0000410000 */
.L_x_127:
[----:B------:R-:W-:Y:S01]  /*9160*/  MOV R59, R51 ;  /* 0x00000033003b7202 */ /* 0x000fe20000000f00 */
[----:B------:R-:W-:-:S04]  /*9170*/  IMAD.MOV.U32 R51, RZ, RZ, 0x0 ;  /* 0x00000000ff337424 */ /* 0x000fc800078e00ff */
[----:B------:R-:W-:Y:S05]  /*9180*/  RET.REL.NODEC R50 `(_Z18metropolisSAKernelPK10StationGPUifffffff16MetropolisParamsP17curandStateXORWOWPfS5_S5_i) ;  /* 0xffffff6c329c7950 */ /* 0x000fea0003c3ffff */
        .weak           $__internal_1_$__cuda_sm3x_div_rn_noftz_f32_slowpath
        .type           $__internal_1_$__cuda_sm3x_div_rn_noftz_f32_slowpath,@function
        .size           $__internal_1_$__cuda_sm3x_div_rn_noftz_f32_slowpath,(.L_x_154 - $__internal_1_$__cuda_sm3x_div_rn_noftz_f32_slowpath)
$__internal_1_$__cuda_sm3x_div_rn_noftz_f32_slowpath:
[----:B------:R-:W-:Y:S01]  /*9190*/  SHF.R.U32.HI R50, RZ, 0x17, R3 ;  /* 0x00000017ff327819 */ /* 0x000fe20000011603 */
[----:B------:R-:W-:Y:S01]  /*91a0*/  BSSY.RECONVERGENT B1, `(.L_x_128) ;  /* 0x0000062000017945 */ /* 0x000fe20003800200 */
[----:B------:R-:W-:Y:S02]  /*91b0*/  SHF.R.U32.HI R52, RZ, 0x17, R0 ;  /* 0x00000017ff347819 */ /* 0x000fe40000011600 */
[----:B------:R-:W-:Y:S02]  /*91c0*/  LOP3.LUT R50, R50, 0xff, RZ, 0xc0, !PT ;  /* 0x000000ff32327812 */ /* 0x000fe400078ec0ff */
[----:B------:R-:W-:Y:S02]  /*91d0*/  LOP3.LUT R52, R52, 0xff, RZ, 0xc0, !PT ;  /* 0x000000ff34347812 */ /* 0x000fe400078ec0ff */
[----:B------:R-:W-:-:S03]  /*91e0*/  IADD3 R53, PT, PT, R50, -0x1, RZ ;  /* 0xffffffff32357810 */ /* 0x000fc60007ffe0ff */
[----:B------:R-:W-:Y:S01]  /*91f0*/  VIADD R54, R52, 0xffffffff ;  /* 0xffffffff34367836 */ /* 0x000fe20000000000 */
[----:B------:R-:W-:-:S04]  /*9200*/  ISETP.GT.U32.AND P3, PT, R53, 0xfd, PT ;  /* 0x000000fd3500780c */ /* 0x000fc80003f64070 */
[----:B------:R-:W-:-:S13]  /*9210*/  ISETP.GT.U32.OR P3, PT, R54, 0xfd, P3 ;  /* 0x000000fd3600780c */ /* 0x000fda0001f64470 */
[----:B------:R-:W-:Y:S01]  /*9220*/  @!P3 MOV R51, RZ ;  /* 0x000000ff0033b202 */ /* 0x000fe20000000f00 */
[----:B------:R-:W-:Y:S06]  /*9230*/  @!P3 BRA `(.L_x_129) ;  /* 0x00000000005cb947 */ /* 0x000fec0003800000 */
[----:B------:R-:W-:Y:S02]  /*9240*/  FSETP.GTU.FTZ.AND P3, PT, |R0|, +INF , PT ;  /* 0x7f8000000000780b */ /* 0x000fe40003f7c200 */
[----:B------:R-:W-:-:S04]  /*9250*/  FSETP.GTU.FTZ.AND P4, PT, |R3|, +INF , PT ;  /* 0x7f8000000300780b */ /* 0x000fc80003f9c200 */
[----:B------:R-:W-:-:S13]  /*9260*/  PLOP3.LUT P3, PT, P3, P4, PT, 0xf8, 0x8f ;  /* 0x00000000008f781c */ /* 0x000fda0001f69f70 */
[----:B------:R-:W-:Y:S05]  /*9270*/  @P3 BRA `(.L_x_130) ;  /* 0x00000004004c3947 */ /* 0x000fea0003800000 */
[----:B------:R-:W-:-:S13]  /*9280*/  LOP3.LUT P3, RZ, R3, 0x7fffffff, R0, 0xc8, !PT ;  /* 0x7fffffff03ff7812 */ /* 0x000fda000786c800 */
[----:B------:R-:W-:Y:S05]  /*9290*/  @!P3 BRA `(.L_x_131) ;  /* 0x00000004003cb947 */ /* 0x000fea0003800000 */
[C---:B------:R-:W-:Y:S02]  /*92a0*/  FSETP.NEU.FTZ.AND P5, PT, |R0|.reuse, +INF , PT ;  /* 0x7f8000000000780b */ /* 0x040fe40003fbd200 */
[----:B------:R-:W-:Y:S02]  /*92b0*/  FSETP.NEU.FTZ.AND P4, PT, |R3|, +INF , PT ;  /* 0x7f8000000300780b */ /* 0x000fe40003f9d200 */
[----:B------:R-:W-:-:S11]  /*92c0*/  FSETP.NEU.FTZ.AND P3, PT, |R0|, +INF , PT ;  /* 0x7f8000000000780b */ /* 0x000fd60003f7d200 */
[----:B------:R-:W-:Y:S05]  /*92d0*/  @!P4 BRA !P5, `(.L_x_131) ;  /* 0x00000004002cc947 */ /* 0x000fea0006800000 */
[----:B------:R-:W-:-:S04]  /*92e0*/  LOP3.LUT P5, RZ, R0, 0x7fffffff, RZ, 0xc0, !PT ;  /* 0x7fffffff00ff7812 */ /* 0x000fc800078ac0ff */
[----:B------:R-:W-:-:S13]  /*92f0*/  PLOP3.LUT P5, PT, P4, P5, PT, 0x2f, 0xf2 ;  /* 0x0000000000f2781c */ /* 0x000fda00027aa577 */
[----:B------:R-:W-:Y:S05]  /*9300*/  @P5 BRA `(.L_x_132) ;  /* 0x0000000400185947 */ /* 0x000fea0003800000 */
[----:B------:R-:W-:-:S04]  /*9310*/  LOP3.LUT P4, RZ, R3, 0x7fffffff, RZ, 0xc0, !PT ;  /* 0x7fffffff03ff7812 */ /* 0x000fc8000788c0ff */
[----:B------:R-:W-:-:S13]  /*9320*/  PLOP3.LUT P3, PT, P3, P4, PT, 0x2f, 0xf2 ;  /* 0x0000000000f2781c */ /* 0x000fda0001f68577 */
[----:B------:R-:W-:Y:S05]  /*9330*/  @P3 BRA `(.L_x_133) ;  /* 0x0000000400003947 */ /* 0x000fea0003800000 */
[----:B------:R-:W-:Y:S02]  /*9340*/  ISETP.GE.AND P3, PT, R54, RZ, PT ;  /* 0x000000ff3600720c */ /* 0x000fe40003f66270 */
[----:B------:R-:W-:-:S11]  /*9350*/  ISETP.GE.AND P4, PT, R53, RZ, PT ;  /* 0x000000ff3500720c */ /* 0x000fd60003f86270 */
[----:B------:R-:W-:Y:S01]  /*9360*/  @P3 IMAD.MOV.U32 R51, RZ, RZ, RZ ;  /* 0x000000ffff333224 */ /* 0x000fe200078e00ff */
[----:B------:R-:W-:Y:S01]  /*9370*/  @!P3 MOV R51, 0xffffffc0 ;  /* 0xffffffc00033b802 */ /* 0x000fe20000000f00 */
[----:B------:R-:W-:Y:S01]  /*9380*/  @!P3 FFMA R0, R0, 1.84467440737095516160e+19, RZ ;  /* 0x5f8000000000b823 */ /* 0x000fe200000000ff */
[----:B------:R-:W-:-:S03]  /*9390*/  @!P4 FFMA R3, R3, 1.84467440737095516160e+19, RZ ;  /* 0x5f8000000303c823 */ /* 0x000fc600000000ff */
[----:B------:R-:W-:-:S07]  /*93a0*/  @!P4 VIADD R51, R51, 0x40 ;  /* 0x000000403333c836 */ /* 0x000fce0000000000 */
.L_x_129:
[----:B------:R-:W-:Y:S01]  /*93b0*/  LEA R54, R50, 0xc0800000, 0x17 ;  /* 0xc080000032367811 */ /* 0x000fe200078eb8ff */
[----:B------:R-:W-:Y:S01]  /*93c0*/  VIADD R53, R52, 0xffffff81 ;  /* 0xffffff8134357836 */ /* 0x000fe20000000000 */
[----:B------:R-:W-:Y:S02]  /*93d0*/  BSSY.RECONVERGENT B2, `(.L_x_134) ;  /* 0x0000035000027945 */ /* 0x000fe40003800200 */
[----:B------:R-:W-:Y:S01]  /*93e0*/  IADD3 R62, PT, PT, -R54, R3, RZ ;  /* 0x00000003363e7210 */ /* 0x000fe20007ffe1ff */
[----:B------:R-:W-:-:S03]  /*93f0*/  IMAD R0, R53, -0x800000, R0 ;  /* 0xff80000035007824 */ /* 0x000fc600078e0200 */
[----:B------:R-:W0:Y:S01]  /*9400*/  MUFU.RCP R54, R62 ;  /* 0x0000003e00367308 */ /* 0x000e220000001000 */
[----:B------:R-:W-:-:S04]  /*9410*/  FADD.FTZ R3, -R62, -RZ ;  /* 0x800000ff3e037221 */ /* 0x000fc80000010100 */
[----:B0-----:R-:W-:-:S04]  /*9420*/  FFMA R61, R54, R3, 1 ;  /* 0x3f800000363d7423 */ /* 0x001fc80000000003 */
[----:B------:R-:W-:-:S04]  /*9430*/  FFMA R61, R54, R61, R54 ;  /* 0x0000003d363d7223 */ /* 0x000fc80000000036 */
[----:B------:R-:W-:-:S04]  /*9440*/  FFMA R52, R0, R61, RZ ;  /* 0x0000003d00347223 */ /* 0x000fc800000000ff */
[----:B------:R-:W-:-:S04]  /*9450*/  FFMA R54, R3, R52, R0 ;  /* 0x0000003403367223 */ /* 0x000fc80000000000 */
[----:B------:R-:W-:Y:S01]  /*9460*/  FFMA R54, R61, R54, R52 ;  /* 0x000000363d367223 */ /* 0x000fe20000000034 */
[----:B------:R-:W-:-:S03]  /*9470*/  IADD3 R52, PT, PT, R53, 0x7f, -R50 ;  /* 0x0000007f35347810 */ /* 0x000fc60007ffe832 */
[----:B------:R-:W-:Y:S01]  /*9480*/  FFMA R3, R3, R54, R0 ;  /* 0x0000003603037223 */ /* 0x000fe20000000000 */
[----:B------:R-:W-:-:S03]  /*9490*/  IADD3 R51, PT, PT, R52, R51, RZ ;  /* 0x0000003334337210 */ /* 0x000fc60007ffe0ff */
[----:B------:R-:W-:-:S05]  /*94a0*/  FFMA R0, R61, R3, R54 ;  /* 0x000000033d007223 */ /* 0x000fca0000000036 */
[----:B------:R-:W-:-:S04]  /*94b0*/  SHF.R.U32.HI R50, RZ, 0x17, R0 ;  /* 0x00000017ff327819 */ /* 0x000fc80000011600 */
[----:B------:R-:W-:-:S05]  /*94c0*/  LOP3.LUT R50, R50, 0xff, RZ, 0xc0, !PT ;  /* 0x000000ff32327812 */ /* 0x000fca00078ec0ff */
[----:B------:R-:W-:-:S05]  /*94d0*/  IMAD.IADD R50, R50, 0x1, R51 ;  /* 0x0000000132327824 */ /* 0x000fca00078e0233 */
[----:B------:R-:W-:-:S04]  /*94e0*/  IADD3 R52, PT, PT, R50, -0x1, RZ ;  /* 0xffffffff32347810 */ /* 0x000fc80007ffe0ff */
[----:B------:R-:W-:-:S13]  /*94f0*/  ISETP.GE.U32.AND P3, PT, R52, 0xfe, PT ;  /* 0x000000fe3400780c */ /* 0x000fda0003f66070 */
[----:B------:R-:W-:Y:S05]  /*9500*/  @!P3 BRA `(.L_x_135) ;  /* 0x000000000080b947 */ /* 0x000fea0003800000 */
[----:B------:R-:W-:-:S13]  /*9510*/  ISETP.GT.AND P3, PT, R50, 0xfe, PT ;  /* 0x000000fe3200780c */ /* 0x000fda0003f64270 */
[----:B------:R-:W-:Y:S05]  /*9520*/  @P3 BRA `(.L_x_136) ;  /* 0x00000000006c3947 */ /* 0x000fea0003800000 */
[----:B------:R-:W-:-:S13]  /*9530*/  ISETP.GE.AND P3, PT, R50, 0x1, PT ;  /* 0x000000013200780c */ /* 0x000fda0003f66270 */
[----:B------:R-:W-:Y:S05]  /*9540*/  @P3 BRA `(.L_x_137) ;  /* 0x0000000000743947 */ /* 0x000fea0003800000 */
[----:B------:R-:W-:Y:S02]  /*9550*/  ISETP.GE.AND P3, PT, R50, -0x18, PT ;  /* 0xffffffe83200780c */ /* 0x000fe40003f66270 */
[----:B------:R-:W-:-:S11]  /*9560*/  LOP3.LUT R0, R0, 0x80000000, RZ, 0xc0, !PT ;  /* 0x8000000000007812 */ /* 0x000fd600078ec0ff */
[----:B------:R-:W-:Y:S05]  /*9570*/  @!P3 BRA `(.L_x_137) ;  /* 0x000000000068b947 */ /* 0x000fea0003800000 */
[CCC-:B------:R-:W-:Y:S01]  /*9580*/  FFMA.RZ R52, R61.reuse, R3.reuse, R54.reuse ;  /* 0x000000033d347223 */ /* 0x1c0fe2000000c036 */
[CCC-:B------:R-:W-:Y:S01]  /*9590*/  FFMA.RP R51, R61.reuse, R3.reuse, R54.reuse ;  /* 0x000000033d337223 */ /* 0x1c0fe20000008036 */
[----:B------:R-:W-:Y:S01]  /*95a0*/  FFMA.RM R54, R61, R3, R54 ;  /* 0x000000033d367223 */ /* 0x000fe20000004036 */
[C---:B------:R-:W-:Y:S01]  /*95b0*/  VIADD R3, R50.reuse, 0x20 ;  /* 0x0000002032037836 */ /* 0x040fe20000000000 */
[----:B------:R-:W-:Y:S02]  /*95c0*/  ISETP.NE.AND P4, PT, R50, RZ, PT ;  /* 0x000000ff3200720c */ /* 0x000fe40003f85270 */
[----:B------:R-:W-:Y:S02]  /*95d0*/  LOP3.LUT R52, R52, 0x7fffff, RZ, 0xc0, !PT ;  /* 0x007fffff34347812 */ /* 0x000fe400078ec0ff */
[----:B------:R-:W-:Y:S02]  /*95e0*/  IADD3 R53, PT, PT, -R50, RZ, RZ ;  /* 0x000000ff32357210 */ /* 0x000fe40007ffe1ff */
[----:B------:R-:W-:-:S02]  /*95f0*/  LOP3.LUT R52, R52, 0x800000, RZ, 0xfc, !PT ;  /* 0x0080000034347812 */ /* 0x000fc400078efcff */
[----:B------:R-:W-:Y:S02]  /*9600*/  ISETP.NE.AND P3, PT, R50, RZ, PT ;  /* 0x000000ff3200720c */ /* 0x000fe40003f65270 */
[----:B------:R-:W-:Y:S02]  /*9610*/  SHF.L.U32 R3, R52, R3, RZ ;  /* 0x0000000334037219 */ /* 0x000fe400000006ff */
[----:B------:R-:W-:Y:S02]  /*9620*/  SEL R53, R53, RZ, P4 ;  /* 0x000000ff35357207 */ /* 0x000fe40002000000 */
[----:B------:R-:W-:Y:S02]  /*9630*/  FSETP.NEU.FTZ.AND P4, PT, R51, R54, PT ;  /* 0x000000363300720b */ /* 0x000fe40003f9d000 */
[----:B------:R-:W-:Y:S02]  /*9640*/  ISETP.NE.AND P3, PT, R3, RZ, P3 ;  /* 0x000000ff0300720c */ /* 0x000fe40001f65270 */
[----:B------:R-:W-:-:S02]  /*9650*/  SHF.R.U32.HI R53, RZ, R53, R52 ;  /* 0x00000035ff357219 */ /* 0x000fc40000011634 */
[----:B------:R-:W-:Y:S02]  /*9660*/  PLOP3.LUT P3, PT, P4, P3, PT, 0xf8, 0x8f ;  /* 0x00000000008f781c */ /* 0x000fe40002767f70 */
[----:B------:R-:W-:Y:S02]  /*9670*/  SHF.R.U32.HI R3, RZ, 0x1, R53 ;  /* 0x00000001ff037819 */ /* 0x000fe40000011635 */
[----:B------:R-:W-:-:S04]  /*9680*/  SEL R50, RZ, 0x1, !P3 ;  /* 0x00000001ff327807 */ /* 0x000fc80005800000 */
[----:B------:R-:W-:-:S04]  /*9690*/  LOP3.LUT R50, R50, 0x1, R3, 0xf8, !PT ;  /* 0x0000000132327812 */ /* 0x000fc800078ef803 */
[----:B------:R-:W-:-:S05]  /*96a0*/  LOP3.LUT R50, R50, R53, RZ, 0xc0, !PT ;  /* 0x0000003532327212 */ /* 0x000fca00078ec0ff */
[----:B------:R-:W-:-:S05]  /*96b0*/  IMAD.IADD R3, R3, 0x1, R50 ;  /* 0x0000000103037824 */ /* 0x000fca00078e0232 */
[----:B------:R-:W-:Y:S01]  /*96c0*/  LOP3.LUT R0, R3, R0, RZ, 0xfc, !PT ;  /* 0x0000000003007212 */ /* 0x000fe200078efcff */
[----:B------:R-:W-:Y:S06]  /*96d0*/  BRA `(.L_x_137) ;  /* 0x0000000000107947 */ /* 0x000fec0003800000 */
.L_x_136:
[----:B------:R-:W-:-:S04]  /*96e0*/  LOP3.LUT R0, R0, 0x80000000, RZ, 0xc0, !PT ;  /* 0x8000000000007812 */ /* 0x000fc800078ec0ff */
[----:B------:R-:W-:Y:S01]  /*96f0*/  LOP3.LUT R0, R0, 0x7f800000, RZ, 0xfc, !PT ;  /* 0x7f80000000007812 */ /* 0x000fe200078efcff */
[----:B------:R-:W-:Y:S06]  /*9700*/  BRA `(.L_x_137) ;  /* 0x0000000000047947 */ /* 0x000fec0003800000 */
.L_x_135:
[----:B------:R-:W-:-:S07]  /*9710*/  LEA R0, R51, R0, 0x17 ;  /* 0x0000000033007211 */ /* 0x000fce00078eb8ff */
.L_x_137:
[----:B------:R-:W-:Y:S05]  /*9720*/  BSYNC.RECONVERGENT B2 ;  /* 0x0000000000027941 */ /* 0x000fea0003800200 */
.L_x_134:
[----:B------:R-:W-:Y:S05]  /*9730*/  BRA `(.L_x_138) ;  /* 0x0000000000207947 */ /* 0x000fea0003800000 */
.L_x_133:
[----:B------:R-:W-:-:S04]  /*9740*/  LOP3.LUT R0, R3, 0x80000000, R0, 0x48, !PT ;  /* 0x8000000003007812 */ /* 0x000fc800078e4800 */
[----:B------:R-:W-:Y:S01]  /*9750*/  LOP3.LUT R0, R0, 0x7f800000, RZ, 0xfc, !PT ;  /* 0x7f80000000007812 */ /* 0x000fe200078efcff */
[----:B------:R-:W-:Y:S06]  /*9760*/  BRA `(.L_x_138) ;  /* 0x0000000000147947 */ /* 0x000fec0003800000 */
.L_x_132:
[----:B------:R-:W-:Y:S01]  /*9770*/  LOP3.LUT R0, R3, 0x80000000, R0, 0x48, !PT ;  /* 0x8000000003007812 */ /* 0x000fe200078e4800 */
[----:B------:R-:W-:Y:S06]  /*9780*/  BRA `(.L_x_138) ;  /* 0x00000000000c7947 */ /* 0x000fec0003800000 */
.L_x_131:
[----:B------:R-:W0:Y:S01]  /*9790*/  MUFU.RSQ R0, -QNAN ;  /* 0xffc0000000007908 */ /* 0x000e220000001400 */
[----:B------:R-:W-:Y:S05]  /*97a0*/  BRA `(.L_x_138) ;  /* 0x0000000000047947 */ /* 0x000fea0003800000 */
.L_x_130:
[----:B------:R-:W-:-:S07]  /*97b0*/  FADD.FTZ R0, R0, R3 ;  /* 0x0000000300007221 */ /* 0x000fce0000010000 */
.L_x_138:
[----:B------:R-:W-:Y:S05]  /*97c0*/  BSYNC.RECONVERGENT B1 ;  /* 0x0000000000017941 */ /* 0x000fea0003800200 */
.L_x_128:
[----:B------:R-:W-:Y:S02]  /*97d0*/  HFMA2 R51, -RZ, RZ, 0, 0 ;  /* 0x00000000ff337431 */ /* 0x000fe400000001ff */
[----:B------:R-:W-:-:S04]  /*97e0*/  IMAD.MOV.U32 R50, RZ, RZ, R48 ;  /* 0x000000ffff327224 */ /* 0x000fc800078e0030 */
[----:B0-----:R-:W-:Y:S05]  /*97f0*/  RET.REL.NODEC R50 `(_Z18metropolisSAKernelPK10StationGPUifffffff16MetropolisParamsP17curandStateXORWOWPfS5_S5_i) ;  /* 0xffffff6832007950 */ /* 0x001fea0003c3ffff */
.L_x_139:
[----:B------:R-:W-:-:S00]  /*9800*/  BRA `(.L_x_139) ;  /* 0xfffffffc00fc7947 */ /* 0x000fc0000383ffff */
[----:B------:R-:W-:-:S00]  /*9810*/  NOP ;  /* 0x0000000000007918 */ /* 0x000fc00000000000 */
        /* <DEDUP_REMOVED lines=14> */
.L_x_154:


//--------------------- .text._Z16initRandomStatesP17curandStateXORWOWmi --------------------------
	.section	.text._Z16initRandomStatesP17curandStateXORWOWmi,"ax",@progbits
	.align	128
        .global         _Z16initRandomStatesP17curandStateXORWOWmi
        .type           _Z16initRandomStatesP17curandStateXORWOWmi,@function
        .size           _Z16initRandomStatesP17curandStateXORWOWmi,(.L_x_156 - _Z16initRandomStatesP17curandStateXORWOWmi)
        .other          _Z16initRandomStatesP17curandStateXORWOWmi,@"STO_CUDA_ENTRY STV_DEFAULT"
_Z16initRandomStatesP17curandStateXORWOWmi:
.text._Z16initRandomStatesP17curandStateXORWOWmi:
[----:B------:R-:W-:Y:S01]  /*0000*/  LDC R1, c[0x0][0x37c] ;  /* 0x0000df00ff017b82 */ /* 0x000fe20000000800 */
[----:B------:R-:W0:Y:S07]  /*0010*/  S2R R0, SR_TID.X ;  /* 0x0000000000007919 */ /* 0x000e2e0000002100 */
[----:B------:R-:W0:Y:S01]  /*0020*/  S2UR UR4, SR_CTAID.X ;  /* 0x00000000000479c3 */ /* 0x000e220000002500 */
[----:B------:R-:W1:Y:S07]  /*0030*/  LDCU UR5, c[0x0][0x390] ;  /* 0x00007200ff0577ac */ /* 0x000e6e0008000800 */
[----:B------:R-:W0:Y:S02]  /*0040*/  LDC R13, c[0x0][0x360] ;  /* 0x0000d800ff0d7b82 */ /* 0x000e240000000800 */
[----:B0-----:R-:W-:-:S05]  /*0050*/  IMAD R13, R13, UR4, R0 ;  /* 0x000000040d0d7c24 */ /* 0x001fca000f8e0200 */
[----:B-1----:R-:W-:-:S13]  /*0060*/  ISETP.GE.AND P0, PT, R13, UR5, PT ;  /* 0x000000050d007c0c */ /* 0x002fda000bf06270 */
[----:B------:R-:W-:Y:S05]  /*0070*/  @P0 EXIT ;  /* 0x000000000000094d */ /* 0x000fea0003800000 */
[----:B------:R-:W0:Y:S01]  /*0080*/  LDC.64 R2, c[0x0][0x388] ;  /* 0x0000e200ff027b82 */ /* 0x000e220000000a00 */
[----:B------:R-:W1:Y:S01]  /*0090*/  LDCU.64 UR4, c[0x0][0x358] ;  /* 0x00006b00ff0477ac */ /* 0x000e620008000a00 */
[----:B------:R-:W-:Y:S01]  /*00a0*/  ISETP.NE.AND P0, PT, R13, RZ, PT ;  /* 0x000000ff0d00720c */ /* 0x000fe20003f05270 */
[----:B------:R-:W-:Y:S05]  /*00b0*/  BSSY.RECONVERGENT B0, `(.L_x_140) ;  /* 0x00000e1000007945 */ /* 0x000fea0003800200 */
[----:B------:R-:W2:Y:S01]  /*00c0*/  LDC.64 R6, c[0x0][0x380] ;  /* 0x0000e000ff067b82 */ /* 0x000ea20000000a00 */
[----:B0-----:R-:W-:Y:S02]  /*00d0*/  LOP3.LUT R0, R2, 0xaad26b49, RZ, 0x3c, !PT ;  /* 0xaad26b4902007812 */ /* 0x001fe400078e3cff */
[----:B------:R-:W-:-:S03]  /*00e0*/  LOP3.LUT R2, R3, 0xf7dcefdd, RZ, 0x3c, !PT ;  /* 0xf7dcefdd03027812 */ /* 0x000fc600078e3cff */
[----:B------:R-:W-:Y:S02]  /*00f0*/  IMAD R0, R0, 0x4182bed5, RZ ;  /* 0x4182bed500007824 */ /* 0x000fe400078e02ff */
[----:B------:R-:W-:Y:S02]  /*0100*/  IMAD R3, R2, -0x658354e5, RZ ;  /* 0x9a7cab1b02037824 */ /* 0x000fe400078e02ff */
[----:B--2---:R-:W-:Y:S01]  /*0110*/  IMAD.WIDE R6, R13, 0x30, R6 ;  /* 0x000000300d067825 */ /* 0x004fe200078e0206 */
[C---:B------:R-:W-:Y:S02]  /*0120*/  LOP3.LUT R8, R0.reuse, 0x159a55e5, RZ, 0x3c, !PT ;  /* 0x159a55e500087812 */ /* 0x040fe400078e3cff */
[C---:B------:R-:W-:Y:S01]  /*0130*/  IADD3 R4, PT, PT, R0.reuse, 0x64f0c9, R3 ;  /* 0x0064f0c900047810 */ /* 0x040fe20007ffe003 */
[C---:B------:R-:W-:Y:S01]  /*0140*/  VIADD R5, R0.reuse, 0x75bcd15 ;  /* 0x075bcd1500057836 */ /* 0x040fe20000000000 */
[----:B------:R-:W-:Y:S01]  /*0150*/  LOP3.LUT R10, R3, 0x5491333, RZ, 0x3c, !PT ;  /* 0x05491333030a7812 */ /* 0x000fe200078e3cff */
[----:B------:R-:W-:-:S02]  /*0160*/  VIADD R11, R0, 0x583f19 ;  /* 0x00583f19000b7836 */ /* 0x000fc40000000000 */
[----:B------:R-:W-:Y:S01]  /*0170*/  VIADD R9, R3, 0x1f123bb5 ;  /* 0x1f123bb503097836 */ /* 0x000fe20000000000 */
[----:B-1----:R0:W-:Y:S04]  /*0180*/  STG.E.64 desc[UR4][R6.64], R4 ;  /* 0x0000000406007986 */ /* 0x0021e8000c101b04 */
[----:B------:R0:W-:Y:S04]  /*0190*/  STG.E.64 desc[UR4][R6.64+0x8], R8 ;  /* 0x0000080806007986 */ /* 0x0001e8000c101b04 */
[----:B------:R0:W-:Y:S01]  /*01a0*/  STG.E.64 desc[UR4][R6.64+0x10], R10 ;  /* 0x0000100a06007986 */ /* 0x0001e2000c101b04 */
[----:B------:R-:W-:Y:S05]  /*01b0*/  @!P0 BRA `(.L_x_141) ;  /* 0x0000000c00408947 */ /* 0x000fea0003800000 */
[----:B------:R-:W-:Y:S01]  /*01c0*/  SHF.R.S32.HI R0, RZ, 0x1f, R13 ;  /* 0x0000001fff007819 */ /* 0x000fe2000001140d */
[----:B------:R-:W-:-:S07]  /*01d0*/  IMAD.MOV.U32 R12, RZ, RZ, RZ ;  /* 0x000000ffff0c7224 */ /* 0x000fce00078e00ff */
.L_x_147:
[----:B-1----:R-:W-:Y:S01]  /*01e0*/  LOP3.LUT R2, R13, 0x3, RZ, 0xc0, !PT ;  /* 0x000000030d027812 */ /* 0x002fe200078ec0ff */
[----:B------:R-:W-:Y:S03]  /*01f0*/  BSSY.RECONVERGENT B1, `(.L_x_142) ;  /* 0x00000c6000017945 */ /* 0x000fe60003800200 */
[----:B------:R-:W-:-:S04]  /*0200*/  ISETP.NE.U32.AND P0, PT, R2, RZ, PT ;  /* 0x000000ff0200720c */ /* 0x000fc80003f05070 */
[----:B------:R-:W-:-:S13]  /*0210*/  ISETP.NE.AND.EX P0, PT, RZ, RZ, PT, P0 ;  /* 0x000000ffff00720c */ /* 0x000fda0003f05300 */
[----:B------:R-:W-:Y:S05]  /*0220*/  @!P0 BRA `(.L_x_143) ;  /* 0x0000000c00088947 */ /* 0x000fea0003800000 */
[----:B0-----:R-:W0:Y:S01]  /*0230*/  LDC.64 R8, c[0x4][RZ] ;  /* 0x01000000ff087b82 */ /* 0x001e220000000a00 */
[----:B------:R-:W-:Y:S02]  /*0240*/  IMAD.MOV.U32 R14, RZ, RZ, RZ ;  /* 0x000000ffff0e7224 */ /* 0x000fe400078e00ff */
[----:B0-----:R-:W-:-:S07]  /*0250*/  IMAD.WIDE.U32 R8, R12, 0xc80, R8 ;  /* 0x00000c800c087825 */ /* 0x001fce00078e0008 */
.L_x_146:
[----:B-1----:R-:W-:Y:S01]  /*0260*/  IMAD.MOV.U32 R15, RZ, RZ, RZ ;  /* 0x000000ffff0f7224 */ /* 0x002fe200078e00ff */
[----:B------:R-:W-:Y:S01]  /*0270*/  CS2R R2, SRZ ;  /* 0x0000000000027805 */ /* 0x000fe2000001ff00 */
[----:B------:R-:W-:Y:S01]  /*0280*/  IMAD.MOV.U32 R17, RZ, RZ, RZ ;  /* 0x000000ffff117224 */ /* 0x000fe200078e00ff */
[----:B------:R-:W-:-:S07]  /*0290*/  CS2R R4, SRZ ;  /* 0x0000000000047805 */ /* 0x000fce000001ff00 */
.L_x_145:
[----:B------:R-:W-:-:S05]  /*02a0*/  IMAD.WIDE.U32 R10, R17, 0x4, R6 ;  /* 0x00000004110a7825 */ /* 0x000fca00078e0006 */
[----:B------:R0:W5:Y:S01]  /*02b0*/  LDG.E R16, desc[UR4][R10.64+0x4] ;  /* 0x000004040a107981 */ /* 0x000162000c1e1900 */
[----:B------:R-:W-:-:S07]  /*02c0*/  IMAD.MOV.U32 R19, RZ, RZ, RZ ;  /* 0x000000ffff137224 */ /* 0x000fce00078e00ff */
.L_x_144:
[----:B-----5:R-:W-:Y:S01]  /*02d0*/  SHF.R.U32.HI R24, RZ, R19, R16 ;  /* 0x00000013ff187219 */ /* 0x020fe20000011610 */
[----:B0-----:R-:W-:-:S03]  /*02e0*/  IMAD.SHL.U32 R10, R17, 0x20, RZ ;  /* 0x00000020110a7824 */ /* 0x001fc600078e00ff */
[----:B------:R-:W-:Y:S01]  /*02f0*/  LOP3.LUT R11, R24, 0x1, RZ, 0xc0, !PT ;  /* 0x00000001180b7812 */ /* 0x000fe200078ec0ff */
[----:B------:R-:W-:-:S03]  /*0300*/  IMAD.IADD R10, R10, 0x1, R19 ;  /* 0x000000010a0a7824 */ /* 0x000fc600078e0213 */
[----:B------:R-:W-:Y:S01]  /*0310*/  ISETP.NE.U32.AND P0, PT, R11, 0x1, PT ;  /* 0x000000010b00780c */ /* 0x000fe20003f05070 */
[----:B------:R-:W-:-:S03]  /*0320*/  IMAD R11, R10, 0x5, RZ ;  /* 0x000000050a0b7824 */ /* 0x000fc600078e02ff */
[----:B------:R-:W-:Y:S01]  /*0330*/  R2P PR, R24, 0x7e ;  /* 0x0000007e18007804 */ /* 0x000fe20000000000 */
[----:B------:R-:W-:-:S08]  /*0340*/  IMAD.WIDE.U32 R10, R11, 0x4, R8 ;  /* 0x000000040b0a7825 */ /* 0x000fd000078e0008 */
[----:B------:R-:W2:Y:S04]  /*0350*/  @!P0 LDG.E R18, desc[UR4][R10.64] ;  /* 0x000000040a128981 */ /* 0x000ea8000c1e1900 */
[----:B------:R-:W3:Y:S04]  /*0360*/  @!P0 LDG.E R20, desc[UR4][R10.64+0x10] ;  /* 0x000010040a148981 */ /* 0x000ee8000c1e1900 */
[----:B------:R-:W4:Y:S04]  /*0370*/  @P1 LDG.E R22, desc[UR4][R10.64+0x14] ;  /* 0x000014040a161981 */ /* 0x000f28000c1e1900 */
[----:B------:R-:W4:Y:S04]  /*0380*/  @P2 LDG.E R26, desc[UR4][R10.64+0x28] ;  /* 0x000028040a1a2981 */ /* 0x000f28000c1e1900 */
[----:B------:R-:W4:Y:S04]  /*0390*/  @!P0 LDG.E R21, desc[UR4][R10.64+0x4] ;  /* 0x000004040a158981 */ /* 0x000f28000c1e1900 */
[----:B------:R-:W4:Y:S04]  /*03a0*/  @!P0 LDG.E R23, desc[UR4][R10.64+0xc] ;  /* 0x00000c040a178981 */ /* 0x000f28000c1e1900 */
[----:B------:R-:W4:Y:S04]  /*03b0*/  @P1 LDG.E R25, desc[UR4][R10.64+0x18] ;  /* 0x000018040a191981 */ /* 0x000f28000c1e1900 */
[----:B------:R-:W4:Y:S04]  /*03c0*/  @P3 LDG.E R28, desc[UR4][R10.64+0x3c] ;  /* 0x00003c040a1c3981 */ /* 0x000f28000c1e1900 */
[----:B------:R-:W4:Y:S01]  /*03d0*/  @P6 LDG.E R27, desc[UR4][R10.64+0x7c] ;  /* 0x00007c040a1b6981 */ /* 0x000f22000c1e1900 */
[----:B--2---:R-:W-:-:S03]  /*03e0*/  @!P0 LOP3.LUT R15, R15, R18, RZ, 0x3c, !PT ;  /* 0x000000120f0f8212 */ /* 0x004fc600078e3cff */
[----:B------:R-:W2:Y:S01]  /*03f0*/  @!P0 LDG.E R18, desc[UR4][R10.64+0x8] ;  /* 0x000008040a128981 */ /* 0x000ea2000c1e1900 */
[----:B---3--:R-:W-:-:S03]  /*0400*/  @!P0 LOP3.LUT R3, R3, R20, RZ, 0x3c, !PT ;  /* 0x0000001403038212 */ /* 0x008fc600078e3cff */
[----:B------:R-:W3:Y:S01]  /*0410*/  @P1 LDG.E R20, desc[UR4][R10.64+0x24] ;  /* 0x000024040a141981 */ /* 0x000ee2000c1e1900 */
[----:B----4-:R-:W-:-:S03]  /*0420*/  @P1 LOP3.LUT R15, R15, R22, RZ, 0x3c, !PT ;  /* 0x000000160f0f1212 */ /* 0x010fc600078e3cff */
[----:B------:R-:W4:Y:S01]  /*0430*/  @P2 LDG.E R22, desc[UR4][R10.64+0x38] ;  /* 0x000038040a162981 */ /* 0x000f22000c1e1900 */
[----:B------:R-:W-:-:S03]  /*0440*/  @P2 LOP3.LUT R15, R15, R26, RZ, 0x3c, !PT ;  /* 0x0000001a0f0f2212 */ /* 0x000fc600078e3cff */
[----:B------:R-:W4:Y:S01]  /*0450*/  @P4 LDG.E R26, desc[UR4][R10.64+0x50] ;  /* 0x000050040a1a4981 */ /* 0x000f22000c1e1900 */
[----:B------:R-:W-:-:S03]  /*0460*/  @!P0 LOP3.LUT R4, R4, R21, RZ, 0x3c, !PT ;  /* 0x0000001504048212 */ /* 0x000fc600078e3cff */
[----:B------:R-:W4:Y:S01]  /*0470*/  @P1 LDG.E R21, desc[UR4][R10.64+0x20] ;  /* 0x000020040a151981 */ /* 0x000f22000c1e1900 */
[----:B------:R-:W-:-:S03]  /*0480*/  @!P0 LOP3.LUT R2, R2, R23, RZ, 0x3c, !PT ;  /* 0x0000001702028212 */ /* 0x000fc600078e3cff */
[----:B------:R-:W4:Y:S01]  /*0490*/  @P2 LDG.E R23, desc[UR4][R10.64+0x2c] ;  /* 0x00002c040a172981 */ /* 0x000f22000c1e1900 */
[----:B------:R-:W-:-:S03]  /*04a0*/  @P1 LOP3.LUT R4, R4, R25, RZ, 0x3c, !PT ;  /* 0x0000001904041212 */ /* 0x000fc600078e3cff */
[----:B------:R-:W4:Y:S01]  /*04b0*/  @P2 LDG.E R25, desc[UR4][R10.64+0x34] ;  /* 0x000034040a192981 */ /* 0x000f22000c1e1900 */
[----:B--2---:R-:W-:-:S03]  /*04c0*/  @!P0 LOP3.LUT R5, R5, R18, RZ, 0x3c, !PT ;  /* 0x0000001205058212 */ /* 0x004fc600078e3cff */
[----:B------:R-:W2:Y:S01]  /*04d0*/  @P1 LDG.E R18, desc[UR4][R10.64+0x1c] ;  /* 0x00001c040a121981 */ /* 0x000ea2000c1e1900 */
[----:B---3--:R-:W-:-:S03]  /*04e0*/  @P1 LOP3.LUT R3, R3, R20, RZ, 0x3c, !PT ;  /* 0x0000001403031212 */ /* 0x008fc600078e3cff */
[----:B------:R-:W3:Y:S01]  /*04f0*/  @P2 LDG.E R20, desc[UR4][R10.64+0x30] ;  /* 0x000030040a142981 */ /* 0x000ee2000c1e1900 */
[----:B----4-:R-:W-:-:S03]  /*0500*/  @P2 LOP3.LUT R3, R3, R22, RZ, 0x3c, !PT ;  /* 0x0000001603032212 */ /* 0x010fc600078e3cff */
[----:B------:R-:W4:Y:S01]  /*0510*/  @P3 LDG.E R22, desc[UR4][R10.64+0x4c] ;  /* 0x00004c040a163981 */ /* 0x000f22000c1e1900 */
[----:B------:R-:W-:-:S04]  /*0520*/  @P3 LOP3.LUT R15, R15, R28, RZ, 0x3c, !PT ;  /* 0x0000001c0f0f3212 */ /* 0x000fc800078e3cff */
[----:B------:R-:W-:Y:S02]  /*0530*/  @P4 LOP3.LUT R15, R15, R26, RZ, 0x3c, !PT ;  /* 0x0000001a0f0f4212 */ /* 0x000fe400078e3cff */
[----:B------:R-:W-:Y:S01]  /*0540*/  @P1 LOP3.LUT R2, R2, R21, RZ, 0x3c, !PT ;  /* 0x0000001502021212 */ /* 0x000fe200078e3cff */
[----:B------:R-:W4:Y:S04]  /*0550*/  @P5 LDG.E R26, desc[UR4][R10.64+0x64] ;  /* 0x000064040a1a5981 */ /* 0x000f28000c1e1900 */
[----:B------:R-:W4:Y:S01]  /*0560*/  @P3 LDG.E R21, desc[UR4][R10.64+0x40] ;  /* 0x000040040a153981 */ /* 0x000f22000c1e1900 */
[----:B------:R-:W-:Y:S02]  /*0570*/  @P2 LOP3.LUT R4, R4, R23, RZ, 0x3c, !PT ;  /* 0x0000001704042212 */ /* 0x000fe400078e3cff */
[----:B------:R-:W-:Y:S01]  /*0580*/  @P2 LOP3.LUT R2, R2, R25, RZ, 0x3c, !PT ;  /* 0x0000001902022212 */ /* 0x000fe200078e3cff */
[----:B------:R-:W4:Y:S04]  /*0590*/  @P3 LDG.E R23, desc[UR4][R10.64+0x48] ;  /* 0x000048040a173981 */ /* 0x000f28000c1e1900 */
[----:B------:R-:W4:Y:S01]  /*05a0*/  @P4 LDG.E R25, desc[UR4][R10.64+0x54] ;  /* 0x000054040a194981 */ /* 0x000f22000c1e1900 */
[----:B--2---:R-:W-:-:S03]  /*05b0*/  @P1 LOP3.LUT R5, R5, R18, RZ, 0x3c, !PT ;  /* 0x0000001205051212 */ /* 0x004fc600078e3cff */
[----:B------:R-:W2:Y:S01]  /*05c0*/  @P3 LDG.E R18, desc[UR4][R10.64+0x44] ;  /* 0x000044040a123981 */ /* 0x000ea2000c1e1900 */
[----:B---3--:R-:W-:-:S03]  /*05d0*/  @P2 LOP3.LUT R5, R5, R20, RZ, 0x3c, !PT ;  /* 0x0000001405052212 */ /* 0x008fc600078e3cff */
[----:B------:R-:W3:Y:S01]  /*05e0*/  @P4 LDG.E R20, desc[UR4][R10.64+0x58] ;  /* 0x000058040a144981 */ /* 0x000ee2000c1e1900 */
[----:B----4-:R-:W-:-:S03]  /*05f0*/  @P3 LOP3.LUT R3, R3, R22, RZ, 0x3c, !PT ;  /* 0x0000001603033212 */ /* 0x010fc600078e3cff */
[----:B------:R-:W4:Y:S01]  /*0600*/  @P4 LDG.E R22, desc[UR4][R10.64+0x60] ;  /* 0x000060040a164981 */ /* 0x000f22000c1e1900 */
[----:B------:R-:W-:Y:S02]  /*0610*/  LOP3.LUT P0, RZ, R24, 0x80, RZ, 0xc0, !PT ;  /* 0x0000008018ff7812 */ /* 0x000fe4000780c0ff */
[----:B------:R-:W-:Y:S02]  /*0620*/  @P5 LOP3.LUT R15, R15, R26, RZ, 0x3c, !PT ;  /* 0x0000001a0f0f5212 */ /* 0x000fe400078e3cff */
[----:B------:R-:W4:Y:S01]  /*0630*/  @P6 LDG.E R26, desc[UR4][R10.64+0x78] ;  /* 0x000078040a1a6981 */ /* 0x000f22000c1e1900 */
[----:B------:R-:W-:-:S03]  /*0640*/  @P3 LOP3.LUT R4, R4, R21, RZ, 0x3c, !PT ;  /* 0x0000001504043212 */ /* 0x000fc600078e3cff */
[----:B------:R-:W4:Y:S01]  /*0650*/  @P4 LDG.E R21, desc[UR4][R10.64+0x5c] ;  /* 0x00005c040a154981 */ /* 0x000f22000c1e1900 */
[----:B------:R-:W-:-:S03]  /*0660*/  @P3 LOP3.LUT R2, R2, R23, RZ, 0x3c, !PT ;  /* 0x0000001702023212 */ /* 0x000fc600078e3cff */
[----:B------:R-:W4:Y:S01]  /*0670*/  @P5 LDG.E R23, desc[UR4][R10.64+0x68] ;  /* 0x000068040a175981 */ /* 0x000f22000c1e1900 */
[----:B------:R-:W-:-:S03]  /*0680*/  @P4 LOP3.LUT R4, R4, R25, RZ, 0x3c, !PT ;  /* 0x0000001904044212 */ /* 0x000fc600078e3cff */
[----:B------:R-:W4:Y:S01]  /*0690*/  @P5 LDG.E R25, desc[UR4][R10.64+0x70] ;  /* 0x000070040a195981 */ /* 0x000f22000c1e1900 */
[----:B--2---:R-:W-:-:S03]  /*06a0*/  @P3 LOP3.LUT R5, R5, R18, RZ, 0x3c, !PT ;  /* 0x0000001205053212 */ /* 0x004fc600078e3cff */
[----:B------:R-:W2:Y:S01]  /*06b0*/  @P5 LDG.E R18, desc[UR4][R10.64+0x6c] ;  /* 0x00006c040a125981 */ /* 0x000ea2000c1e1900 */
[----:B---3--:R-:W-:-:S03]  /*06c0*/  @P4 LOP3.LUT R5, R5, R20, RZ, 0x3c, !PT ;  /* 0x0000001405054212 */ /* 0x008fc600078e3cff */
[----:B------:R-:W3:Y:S01]  /*06d0*/  @P5 LDG.E R20, desc[UR4][R10.64+0x74] ;  /* 0x000074040a145981 */ /* 0x000ee2000c1e1900 */
[----:B----4-:R-:W-:-:S03]  /*06e0*/  @P4 LOP3.LUT R3, R3, R22, RZ, 0x3c, !PT ;  /* 0x0000001603034212 */ /* 0x010fc600078e3cff */
[----:B------:R-:W4:Y:S01]  /*06f0*/  @P0 LDG.E R22, desc[UR4][R10.64+0x8c] ;  /* 0x00008c040a160981 */ /* 0x000f22000c1e1900 */
[----:B------:R-:W-:-:S03]  /*0700*/  @P6 LOP3.LUT R15, R15, R26, RZ, 0x3c, !PT ;  /* 0x0000001a0f0f6212 */ /* 0x000fc600078e3cff */
        /* <DEDUP_REMOVED lines=13> */
[----:B------:R-:W-:Y:S02]  /*07e0*/  @P6 LOP3.LUT R4, R4, R27, RZ, 0x3c, !PT ;  /* 0x0000001b04046212 */ /* 0x000fe400078e3cff */
[----:B------:R-:W-:Y:S02]  /*07f0*/  @P6 LOP3.LUT R2, R2, R21, RZ, 0x3c, !PT ;  /* 0x0000001502026212 */ /* 0x000fe400078e3cff */
[----:B------:R-:W-:Y:S02]  /*0800*/  @P0 LOP3.LUT R4, R4, R23, RZ, 0x3c, !PT ;  /* 0x0000001704040212 */ /* 0x000fe400078e3cff */
[----:B------:R-:W-:Y:S02]  /*0810*/  @P0 LOP3.LUT R2, R2, R25, RZ, 0x3c, !PT ;  /* 0x0000001902020212 */ /* 0x000fe400078e3cff */
[----:B--2---:R-:W-:Y:S02]  /*0820*/  @P6 LOP3.LUT R5, R5, R18, RZ, 0x3c, !PT ;  /* 0x0000001205056212 */ /* 0x004fe400078e3cff */
[----:B---3--:R-:W-:-:S02]  /*0830*/  @P6 LOP3.LUT R3, R3, R20, RZ, 0x3c, !PT ;  /* 0x0000001403036212 */ /* 0x008fc400078e3cff */
[----:B----4-:R-:W-:Y:S02]  /*0840*/  @P0 LOP3.LUT R5, R5, R22, RZ, 0x3c, !PT ;  /* 0x0000001605050212 */ /* 0x010fe400078e3cff */
[----:B------:R-:W-:Y:S02]  /*0850*/  @P0 LOP3.LUT R3, R3, R26, RZ, 0x3c, !PT ;  /* 0x0000001a03030212 */ /* 0x000fe400078e3cff */
[----:B------:R-:W-:-:S13]  /*0860*/  R2P PR, R24.B1, 0x7f ;  /* 0x0000007f18007804 */ /* 0x000fda0000001000 */
[----:B------:R-:W2:Y:S04]  /*0870*/  @P0 LDG.E R18, desc[UR4][R10.64+0xa0] ;  /* 0x0000a0040a120981 */ /* 0x000ea8000c1e1900 */
[----:B------:R-:W3:Y:S04]  /*0880*/  @P1 LDG.E R22, desc[UR4][R10.64+0xb4] ;  /* 0x0000b4040a161981 */ /* 0x000ee8000c1e1900 */
[----:B------:R-:W4:Y:S04]  /*0890*/  @P2 LDG.E R26, desc[UR4][R10.64+0xc8] ;  /* 0x0000c8040a1a2981 */ /* 0x000f28000c1e1900 */
[----:B------:R-:W4:Y:S04]  /*08a0*/  @P3 LDG.E R28, desc[UR4][R10.64+0xdc] ;  /* 0x0000dc040a1c3981 */ /* 0x000f28000c1e1900 */
[----:B------:R-:W4:Y:S04]  /*08b0*/  @P0 LDG.E R23, desc[UR4][R10.64+0xa4] ;  /* 0x0000a4040a170981 */ /* 0x000f28000c1e1900 */
[----:B------:R-:W4:Y:S04]  /*08c0*/  @P0 LDG.E R20, desc[UR4][R10.64+0xa8] ;  /* 0x0000a8040a140981 */ /* 0x000f28000c1e1900 */
[----:B------:R-:W4:Y:S04]  /*08d0*/  @P4 LDG.E R25, desc[UR4][R10.64+0xf0] ;  /* 0x0000f0040a194981 */ /* 0x000f28000c1e1900 */
        /* <DEDUP_REMOVED lines=21> */
[----:B------:R-:W-:Y:S02]  /*0a30*/  LOP3.LUT P0, RZ, R24, 0x8000, RZ, 0xc0, !PT ;  /* 0x0000800018ff7812 */ /* 0x000fe4000780c0ff */
[----:B----4-:R-:W-:Y:S01]  /*0a40*/  @P5 LOP3.LUT R15, R15, R26, RZ, 0x3c, !PT ;  /* 0x0000001a0f0f5212 */ /* 0x010fe200078e3cff */
[----:B------:R-:W4:Y:S04]  /*0a50*/  @P3 LDG.E R24, desc[UR4][R10.64+0xe4] ;  /* 0x0000e4040a183981 */ /* 0x000f28000c1e1900 */
[----:B------:R-:W2:Y:S01]  /*0a60*/  @P6 LDG.E R26, desc[UR4][R10.64+0x118] ;  /* 0x000118040a1a6981 */ /* 0x000ea2000c1e1900 */
        /* <DEDUP_REMOVED lines=8> */
[----:B---3--:R-:W-:-:S03]  /*0af0*/  @P2 LOP3.LUT R3, R3, R22, RZ, 0x3c, !PT ;  /* 0x0000001603032212 */ /* 0x008fc600078e3cff */
[----:B------:R-:W3:Y:S01]  /*0b00*/  @P4 LDG.E R22, desc[UR4][R10.64+0x100] ;  /* 0x000100040a164981 */ /* 0x000ee2000c1e1900 */
[----:B--2---:R-:W-:-:S03]  /*0b10*/  @P6 LOP3.LUT R15, R15, R26, RZ, 0x3c, !PT ;  /* 0x0000001a0f0f6212 */ /* 0x004fc600078e3cff */
[----:B------:R-:W2:Y:S01]  /*0b20*/  @P0 LDG.E R26, desc[UR4][R10.64+0x12c] ;  /* 0x00012c040a1a0981 */ /* 0x000ea2000c1e1900 */
[----:B----4-:R-:W-:-:S03]  /*0b30*/  @P2 LOP3.LUT R2, R2, R23, RZ, 0x3c, !PT ;  /* 0x0000001702022212 */ /* 0x010fc600078e3cff */
[----:B------:R-:W4:Y:S01]  /*0b40*/  @P4 LDG.E R23, desc[UR4][R10.64+0xfc] ;  /* 0x0000fc040a174981 */ /* 0x000f22000c1e1900 */
[----:B------:R-:W-:-:S03]  /*0b50*/  @P2 LOP3.LUT R5, R5, R20, RZ, 0x3c, !PT ;  /* 0x0000001405052212 */ /* 0x000fc600078e3cff */
[----:B------:R-:W4:Y:S01]  /*0b60*/  @P4 LDG.E R20, desc[UR4][R10.64+0xf8] ;  /* 0x0000f8040a144981 */ /* 0x000f22000c1e1900 */
[----:B------:R-:W-:Y:S02]  /*0b70*/  @P3 LOP3.LUT R2, R2, R27, RZ, 0x3c, !PT ;  /* 0x0000001b02023212 */ /* 0x000fe400078e3cff */
[----:B------:R-:W-:Y:S01]  /*0b80*/  @P3 LOP3.LUT R4, R4, R25, RZ, 0x3c, !PT ;  /* 0x0000001904043212 */ /* 0x000fe200078e3cff */
[----:B------:R-:W4:Y:S01]  /*0b90*/  @P5 LDG.E R27, desc[UR4][R10.64+0x110] ;  /* 0x000110040a1b5981 */ /* 0x000f22000c1e1900 */
[----:B------:R-:W-:-:S03]  /*0ba0*/  @P3 LOP3.LUT R5, R5, R24, RZ, 0x3c, !PT ;  /* 0x0000001805053212 */ /* 0x000fc600078e3cff */
[----:B------:R-:W4:Y:S04]  /*0bb0*/  @P5 LDG.E R25, desc[UR4][R10.64+0x108] ;  /* 0x000108040a195981 */ /* 0x000f28000c1e1900 */
        /* <DEDUP_REMOVED lines=19> */
[----:B------:R-:W-:-:S05]  /*0cf0*/  VIADD R19, R19, 0x10 ;  /* 0x0000001013137836 */ /* 0x000fca0000000000 */
[----:B------:R-:W-:Y:S02]  /*0d00*/  ISETP.NE.AND P1, PT, R19, 0x20, PT ;  /* 0x000000201300780c */ /* 0x000fe40003f25270 */
[----:B------:R-:W-:Y:S02]  /*0d10*/  @P5 LOP3.LUT R3, R3, R18, RZ, 0x3c, !PT ;  /* 0x0000001203035212 */ /* 0x000fe400078e3cff */
[----:B------:R-:W-:Y:S02]  /*0d20*/  @P6 LOP3.LUT R4, R4, R21, RZ, 0x3c, !PT ;  /* 0x0000001504046212 */ /* 0x000fe400078e3cff */
[----:B---3--:R-:W-:-:S04]  /*0d30*/  @P6 LOP3.LUT R3, R3, R22, RZ, 0x3c, !PT ;  /* 0x0000001603036212 */ /* 0x008fc800078e3cff */
[----:B--2---:R-:W-:Y:S02]  /*0d40*/  @P0 LOP3.LUT R3, R3, R26, RZ, 0x3c, !PT ;  /* 0x0000001a03030212 */ /* 0x004fe400078e3cff */
[----:B----4-:R-:W-:Y:S02]  /*0d50*/  @P6 LOP3.LUT R2, R2, R23, RZ, 0x3c, !PT ;  /* 0x0000001702026212 */ /* 0x010fe400078e3cff */
[----:B------:R-:W-:Y:S02]  /*0d60*/  @P6 LOP3.LUT R5, R5, R20, RZ, 0x3c, !PT ;  /* 0x0000001405056212 */ /* 0x000fe400078e3cff */
[----:B------:R-:W-:Y:S02]  /*0d70*/  @P0 LOP3.LUT R2, R2, R27, RZ, 0x3c, !PT ;  /* 0x0000001b02020212 */ /* 0x000fe400078e3cff */
[----:B------:R-:W-:Y:S02]  /*0d80*/  @P0 LOP3.LUT R4, R4, R25, RZ, 0x3c, !PT ;  /* 0x0000001904040212 */ /* 0x000fe400078e3cff */
[----:B------:R-:W-:Y:S01]  /*0d90*/  @P0 LOP3.LUT R5, R5, R24, RZ, 0x3c, !PT ;  /* 0x0000001805050212 */ /* 0x000fe200078e3cff */
[----:B------:R-:W-:Y:S06]  /*0da0*/  @P1 BRA `(.L_x_144) ;  /* 0xfffffff400481947 */ /* 0x000fec000383ffff */
[----:B------:R-:W-:-:S05]  /*0db0*/  VIADD R17, R17, 0x1 ;  /* 0x0000000111117836 */ /* 0x000fca0000000000 */
[----:B------:R-:W-:-:S13]  /*0dc0*/  ISETP.NE.AND P0, PT, R17, 0x5, PT ;  /* 0x000000051100780c */ /* 0x000fda0003f05270 */
[----:B------:R-:W-:Y:S05]  /*0dd0*/  @P0 BRA `(.L_x_145) ;  /* 0xfffffff400300947 */ /* 0x000fea000383ffff */
[----:B------:R1:W-:Y:S01]  /*0de0*/  STG.E.64 desc[UR4][R6.64+0x8], R4 ;  /* 0x0000080406007986 */ /* 0x0003e2000c101b04 */
[----:B------:R-:W-:Y:S01]  /*0df0*/  VIADD R14, R14, 0x1 ;  /* 0x000000010e0e7836 */ /* 0x000fe20000000000 */
[----:B------:R-:W-:Y:S02]  /*0e00*/  LOP3.LUT R11, R13, 0x3, RZ, 0xc0, !PT ;  /* 0x000000030d0b7812 */ /* 0x000fe400078ec0ff */
[----:B------:R1:W-:Y:S02]  /*0e10*/  STG.E.64 desc[UR4][R6.64+0x10], R2 ;  /* 0x0000100206007986 */ /* 0x0003e4000c101b04 */
[----:B------:R-:W-:Y:S02]  /*0e20*/  ISETP.GE.U32.AND P0, PT, R14, R11, PT ;  /* 0x0000000b0e00720c */ /* 0x000fe40003f06070 */
[----:B------:R1:W-:Y:S11]  /*0e30*/  STG.E desc[UR4][R6.64+0x4], R15 ;  /* 0x0000040f06007986 */ /* 0x0003f6000c101904 */
[----:B------:R-:W-:Y:S05]  /*0e40*/  @!P0 BRA `(.L_x_146) ;  /* 0xfffffff400048947 */ /* 0x000fea000383ffff */
.L_x_143:
[----:B------:R-:W-:Y:S05]  /*0e50*/  BSYNC.RECONVERGENT B1 ;  /* 0x0000000000017941 */ /* 0x000fea0003800200 */
.L_x_142:
[C---:B------:R-:W-:Y:S01]  /*0e60*/  ISETP.GT.U32.AND P0, PT, R13.reuse, 0x3, PT ;  /* 0x000000030d00780c */ /* 0x040fe20003f04070 */
[----:B------:R-:W-:Y:S01]  /*0e70*/  VIADD R12, R12, 0x1 ;  /* 0x000000010c0c7836 */ /* 0x000fe20000000000 */
[--C-:B------:R-:W-:Y:S02]  /*0e80*/  SHF.R.U64 R13, R13, 0x2, R0.reuse ;  /* 0x000000020d0d7819 */ /* 0x100fe40000001200 */
[----:B------:R-:W-:Y:S02]  /*0e90*/  ISETP.GT.U32.AND.EX P0, PT, R0, RZ, PT, P0 ;  /* 0x000000ff0000720c */ /* 0x000fe40003f04100 */
[----:B------:R-:W-:-:S11]  /*0ea0*/  SHF.R.U32.HI R0, RZ, 0x2, R0 ;  /* 0x00000002ff007819 */ /* 0x000fd60000011600 */
[----:B------:R-:W-:Y:S05]  /*0eb0*/  @P0 BRA `(.L_x_147) ;  /* 0xfffffff000c80947 */ /* 0x000fea000383ffff */
.L_x_141:
[----:B------:R-:W-:Y:S05]  /*0ec0*/  BSYNC.RECONVERGENT B0 ;  /* 0x0000000000007941 */ /* 0x000fea0003800200 */
.L_x_140:
[----:B------:R-:W-:Y:S04]  /*0ed0*/  STG.E.64 desc[UR4][R6.64+0x18], RZ ;  /* 0x000018ff06007986 */ /* 0x000fe8000c101b04 */
[----:B------:R-:W-:Y:S04]  /*0ee0*/  STG.E desc[UR4][R6.64+0x20], RZ ;  /* 0x000020ff06007986 */ /* 0x000fe8000c101904 */
[----:B------:R-:W-:Y:S01]  /*0ef0*/  STG.E.64 desc[UR4][R6.64+0x28], RZ ;  /* 0x000028ff06007986 */ /* 0x000fe2000c101b04 */
[----:B------:R-:W-:Y:S05]  /*0f00*/  EXIT ;  /* 0x000000000000794d */ /* 0x000fea0003800000 */
.L_x_148:
        /* <DEDUP_REMOVED lines=15> */
.L_x_156:


//--------------------- .nv.global.init           --------------------------
	.section	.nv.global.init,"aw",@progbits
	.align	4
.nv.global.init:
	.type		__cudart_i2opi_f,@object
	.size		__cudart_i2opi_f,(mrg32k3aM1SubSeq - __cudart_i2opi_f)
__cudart_i2opi_f:
        /*0000*/ 	.byte	0x41, 0x90, 0x43, 0x3c, 0x99, 0x95, 0x62, 0xdb, 0xc0, 0xdd, 0x34, 0xf5, 0xd1, 0x57, 0x27, 0xfc
        /*0010*/ 	.byte	0x29, 0x15, 0x44, 0x4e, 0x6e, 0x83, 0xf9, 0xa2
	.type		mrg32k3aM1SubSeq,@object
	.size		mrg32k3aM1SubSeq,(mrg32k3aM2SubSeq - mrg32k3aM1SubSeq)
mrg32k3aM1SubSeq:
        /*0018*/ 	.byte	0x0b, 0xcc, 0xee, 0x04, 0x73, 0x29, 0x8b, 0x6f, 0xf6, 0x53, 0x03, 0xf6, 0x23, 0xf6, 0xea, 0xda
        /* <DEDUP_REMOVED lines=125> */
	.type		mrg32k3aM2SubSeq,@object
	.size		mrg32k3aM2SubSeq,(mrg32k3aM1 - mrg32k3aM2SubSeq)
mrg32k3aM2SubSeq:
        /* <DEDUP_REMOVED lines=126> */
	.type		mrg32k3aM1,@object
	.size		mrg32k3aM1,(mrg32k3aM1Seq - mrg32k3aM1)
mrg32k3aM1:
        /* <DEDUP_REMOVED lines=144> */
	.type		mrg32k3aM1Seq,@object
	.size		mrg32k3aM1Seq,(mrg32k3aM2 - mrg32k3aM1Seq)
mrg32k3aM1Seq:
        /* <DEDUP_REMOVED lines=144> */
	.type		mrg32k3aM2,@object
	.size		mrg32k3aM2,(mrg32k3aM2Seq - mrg32k3aM2)
mrg32k3aM2:
        /* <DEDUP_REMOVED lines=144> */
	.type		mrg32k3aM2Seq,@object
	.size		mrg32k3aM2Seq,(precalc_xorwow_matrix - mrg32k3aM2Seq)
mrg32k3aM2Seq:
        /* <DEDUP_REMOVED lines=144> */
	.type		precalc_xorwow_matrix,@object
	.size		precalc_xorwow_matrix,(precalc_xorwow_offset_matrix - precalc_xorwow_matrix)
precalc_xorwow_matrix:
        /* <DEDUP_REMOVED lines=6400> */
	.type		precalc_xorwow_offset_matrix,@object
	.size		precalc_xorwow_offset_matrix,(.L_1 - precalc_xorwow_offset_matrix)
precalc_xorwow_offset_matrix:
        /* <DEDUP_REMOVED lines=6400> */
.L_1:


//--------------------- .nv.shared.reserved.0     --------------------------
	.section	.nv.shared.reserved.0,"aw",@nobits
	.weak		__nv_reservedSMEM_offset_0_alias
	.size		__nv_reservedSMEM_offset_0_alias, 0, 64
	.other		__nv_reservedSMEM_offset_0_alias,@"STO_CUDA_RESERVED_SHARED STV_DEFAULT"
__nv_reservedSMEM_offset_0_alias:
	.zero		0
	.zero		64


//--------------------- .nv.constant0._Z18metropolisSAKernelPK10StationGPUifffffff16MetropolisParamsP17curandStateXORWOWPfS5_S5_i --------------------------
	.section	.nv.constant0._Z18metropolisSAKernelPK10StationGPUifffffff16MetropolisParamsP17curandStateXORWOWPfS5_S5_i,"a",@progbits
	.sectionflags	@""
	.align	4
.nv.constant0._Z18metropolisSAKernelPK10StationGPUifffffff16MetropolisParamsP17curandStateXORWOWPfS5_S5_i:
	.zero		1004


//--------------------- .nv.constant0._Z16initRandomStatesP17curandStateXORWOWmi --------------------------
	.section	.nv.constant0._Z16initRandomStatesP17curandStateXORWOWmi,"a",@progbits
	.sectionflags	@""
	.align	4
.nv.constant0._Z16initRandomStatesP17curandStateXORWOWmi:
	.zero		916


//--------------------- SYMBOLS --------------------------

	.type		.nv.reservedSmem.offset0,@object
	.size		.nv.reservedSmem.offset0,0x4
